// auto-generated by cutlass_sweep.gemm — config: {"arch": "sm_90", "cluster_m": 1, "cluster_n": 1, "dtype": "bf16", "dtype_b": "bf16", "layout": "nt", "stages": 0, "tile_k": 128, "tile_m": 64, "tile_n": 112}
#include "cutlass/cutlass.h"
#include "cutlass/gemm/collective/collective_builder.hpp"
#include "cutlass/gemm/device/gemm_universal_adapter.h"
#include "cutlass/gemm/kernel/gemm_universal.hpp"
#include "cutlass/epilogue/collective/collective_builder.hpp"

using ElemA = cutlass::bfloat16_t;
using ElemB = cutlass::bfloat16_t;
using ElemCD = cutlass::bfloat16_t;
using Acc  = float;
using TileShape    = cute::Shape<cute::_64, cute::_112, cute::_128>;
using ClusterShape = cute::Shape<cute::_1, cute::_1, cute::_1>;

using CollectiveEpilogue = typename cutlass::epilogue::collective::CollectiveBuilder<
    cutlass::arch::Sm90, cutlass::arch::OpClassTensorOp,
    TileShape, ClusterShape,
    cutlass::epilogue::collective::EpilogueTileAuto,
    Acc, Acc,
    ElemCD, cutlass::layout::RowMajor, 128 / cutlass::sizeof_bits<ElemCD>::value,
    ElemCD, cutlass::layout::RowMajor, 128 / cutlass::sizeof_bits<ElemCD>::value,
    cutlass::epilogue::collective::EpilogueScheduleAuto
  >::CollectiveOp;

using CollectiveMainloop = typename cutlass::gemm::collective::CollectiveBuilder<
    cutlass::arch::Sm90, cutlass::arch::OpClassTensorOp,
    ElemA, cutlass::layout::RowMajor, 128 / cutlass::sizeof_bits<ElemA>::value,
    ElemB, cutlass::layout::ColumnMajor, 128 / cutlass::sizeof_bits<ElemB>::value,
    Acc,
    TileShape, ClusterShape,
    cutlass::gemm::collective::StageCountAutoCarveout<static_cast<int>(sizeof(typename CollectiveEpilogue::SharedStorage))>,
    cutlass::gemm::collective::KernelScheduleAuto
  >::CollectiveOp;

using GemmKernel = cutlass::gemm::kernel::GemmUniversal<
    cute::Shape<int,int,int,int>,
    CollectiveMainloop,
    CollectiveEpilogue
>;
using Gemm = cutlass::gemm::device::GemmUniversalAdapter<GemmKernel>;

// Force the device kernel symbol into the cubin without needing a host main.
auto* _anchor = &cutlass::device_kernel<GemmKernel>;


// ===== COMPILED SASS (sm_90a) =====

	.target	sm_90a

	.elftype	@"ET_EXEC"


//--------------------- .note.nv.tkinfo           --------------------------
	.section	.note.nv.tkinfo,"",@"SHT_NOTE"
	.sectionflags	@"SHF_NOTE_NV_TKINFO"
	.tkinfo
        /*0018*/ 	.word	0x00000002
        /*0030*/ 	.string	""
        /*0030*/ 	.string	"ptxas"
        /*0030*/ 	.string	"Cuda compilation tools, release 13.0, V13.0.88"
        /*0030*/ 	.string	"Build cuda_13.0.r13.0/compiler.36424714_0"
        /*0030*/ 	.string	"-arch sm_90a -m 64 "



//--------------------- .note.nv.cuinfo           --------------------------
	.section	.note.nv.cuinfo,"",@"SHT_NOTE"
	.sectionflags	@"SHF_NOTE_NV_CUINFO"
        /*0018*/ 	.short	0x0002
        /*001a*/ 	.short	0x005a
        /*001c*/ 	.short	0x0082
	.zero		2


//--------------------- .nv.info                  --------------------------
	.section	.nv.info,"",@"SHT_CUDA_INFO"
	.align	4


	//----- nvinfo : EIATTR_REGCOUNT
	.align		4
        /*0000*/ 	.byte	0x04, 0x2f
        /*0002*/ 	.short	(.L_15 - .L_14)
	.align		4
.L_14:
        /*0004*/ 	.word	index@(_ZN7cutlass13device_kernelINS_4gemm6kernel13GemmUniversalIN4cute5tupleIJiiiiEEENS1_10collective13CollectiveMmaINS1_34MainloopSm90TmaGmmaWarpSpecializedILi5ENS5_IJNS4_1CILi1EEESB_SB_EEENS1_32KernelTmaWarpSpecializedPingpongEEENS5_IJNSA_ILi64EEENSA_ILi112EEENSA_ILi128EEEEEENS_10bfloat16_tENS5_IJlSB_lEEESJ_SK_NS4_8TiledMMAINS4_8MMA_AtomIJNS4_4SM904GMMA27MMA_64x16x16_F32BF16BF16_SSILNSO_5MajorE0ELSQ_0ELNSO_7ScaleInE1ELSR_1EEEEEENS4_6LayoutISC_NS5_IJNSA_ILi0EEESV_SV_EEEEENS5_IJNS4_10UnderscoreESY_SY_EEEEENS4_13SM90_TMA_LOADENS4_14ComposedLayoutINS4_7SwizzleILi3ELi4ELi3EEENS4_18smem_ptr_flag_bitsILi16EEENSU_INS5_IJNSA_ILi8EEESF_EEENS5_IJSF_SB_EEEEEEEvNS4_8identityES11_S1B_vS1C_EENS_8epilogue10collective6detail29Sm90TmaWarpSpecializedAdapterINS1F_15DefaultEpilogueISJ_SK_SK_NS1E_6thread17LinearCombinationISJ_Li1EffLNS1J_9ScaleType4KindE0ELNS_15FloatRoundStyleE2ESJ_EENS1_15EpilogueDefaultEEEEEvvEEEEvNT_6ParamsE)
        /*0008*/ 	.word	0x000000a8


	//----- nvinfo : EIATTR_FRAME_SIZE
	.align		4
.L_15:
        /*000c*/ 	.byte	0x04, 0x11
        /*000e*/ 	.short	(.L_17 - .L_16)
	.align		4
.L_16:
        /*0010*/ 	.word	index@(_ZN7cutlass13device_kernelINS_4gemm6kernel13GemmUniversalIN4cute5tupleIJiiiiEEENS1_10collective13CollectiveMmaINS1_34MainloopSm90TmaGmmaWarpSpecializedILi5ENS5_IJNS4_1CILi1EEESB_SB_EEENS1_32KernelTmaWarpSpecializedPingpongEEENS5_IJNSA_ILi64EEENSA_ILi112EEENSA_ILi128EEEEEENS_10bfloat16_tENS5_IJlSB_lEEESJ_SK_NS4_8TiledMMAINS4_8MMA_AtomIJNS4_4SM904GMMA27MMA_64x16x16_F32BF16BF16_SSILNSO_5MajorE0ELSQ_0ELNSO_7ScaleInE1ELSR_1EEEEEENS4_6LayoutISC_NS5_IJNSA_ILi0EEESV_SV_EEEEENS5_IJNS4_10UnderscoreESY_SY_EEEEENS4_13SM90_TMA_LOADENS4_14ComposedLayoutINS4_7SwizzleILi3ELi4ELi3EEENS4_18smem_ptr_flag_bitsILi16EEENSU_INS5_IJNSA_ILi8EEESF_EEENS5_IJSF_SB_EEEEEEEvNS4_8identityES11_S1B_vS1C_EENS_8epilogue10collective6detail29Sm90TmaWarpSpecializedAdapterINS1F_15DefaultEpilogueISJ_SK_SK_NS1E_6thread17LinearCombinationISJ_Li1EffLNS1J_9ScaleType4KindE0ELNS_15FloatRoundStyleE2ESJ_EENS1_15EpilogueDefaultEEEEEvvEEEEvNT_6ParamsE)
        /*0014*/ 	.word	0x00000008


	//----- nvinfo : EIATTR_MIN_STACK_SIZE
	.align		4
.L_17:
        /*0018*/ 	.byte	0x04, 0x12
        /*001a*/ 	.short	(.L_19 - .L_18)
	.align		4
.L_18:
        /*001c*/ 	.word	index@(_ZN7cutlass13device_kernelINS_4gemm6kernel13GemmUniversalIN4cute5tupleIJiiiiEEENS1_10collective13CollectiveMmaINS1_34MainloopSm90TmaGmmaWarpSpecializedILi5ENS5_IJNS4_1CILi1EEESB_SB_EEENS1_32KernelTmaWarpSpecializedPingpongEEENS5_IJNSA_ILi64EEENSA_ILi112EEENSA_ILi128EEEEEENS_10bfloat16_tENS5_IJlSB_lEEESJ_SK_NS4_8TiledMMAINS4_8MMA_AtomIJNS4_4SM904GMMA27MMA_64x16x16_F32BF16BF16_SSILNSO_5MajorE0ELSQ_0ELNSO_7ScaleInE1ELSR_1EEEEEENS4_6LayoutISC_NS5_IJNSA_ILi0EEESV_SV_EEEEENS5_IJNS4_10UnderscoreESY_SY_EEEEENS4_13SM90_TMA_LOADENS4_14ComposedLayoutINS4_7SwizzleILi3ELi4ELi3EEENS4_18smem_ptr_flag_bitsILi16EEENSU_INS5_IJNSA_ILi8EEESF_EEENS5_IJSF_SB_EEEEEEEvNS4_8identityES11_S1B_vS1C_EENS_8epilogue10collective6detail29Sm90TmaWarpSpecializedAdapterINS1F_15DefaultEpilogueISJ_SK_SK_NS1E_6thread17LinearCombinationISJ_Li1EffLNS1J_9ScaleType4KindE0ELNS_15FloatRoundStyleE2ESJ_EENS1_15EpilogueDefaultEEEEEvvEEEEvNT_6ParamsE)
        /*0020*/ 	.word	0x00000008
.L_19:


//--------------------- .nv.compat                --------------------------
	.section	.nv.compat,"",@"SHT_CUDA_COMPAT_INFO"
	.align	4
        /*0000*/ 	.byte	0x02, 0x09, 0x01, 0x00, 0x02, 0x02, 0x04, 0x00, 0x02, 0x05, 0x05, 0x00, 0x03, 0x07, 0x01, 0x01
        /*0010*/ 	.byte	0x02, 0x03, 0x01, 0x00, 0x02, 0x06, 0x01, 0x00, 0x04, 0x0b, 0x08, 0x00, 0x00, 0x00, 0x00, 0x00
        /*0020*/ 	.byte	0x00, 0x00, 0x00, 0x00


//--------------------- .nv.info._ZN7cutlass13device_kernelINS_4gemm6kernel13GemmUniversalIN4cute5tupleIJiiiiEEENS1_10collective13CollectiveMmaINS1_34MainloopSm90TmaGmmaWarpSpecializedILi5ENS5_IJNS4_1CILi1EEESB_SB_EEENS1_32KernelTmaWarpSpecializedPingpongEEENS5_IJNSA_ILi64EEENSA_ILi112EEENSA_ILi128EEEEEENS_10bfloat16_tENS5_IJlSB_lEEESJ_SK_NS4_8TiledMMAINS4_8MMA_AtomIJNS4_4SM904GMMA27MMA_64x16x16_F32BF16BF16_SSILNSO_5MajorE0ELSQ_0ELNSO_7ScaleInE1ELSR_1EEEEEENS4_6LayoutISC_NS5_IJNSA_ILi0EEESV_SV_EEEEENS5_IJNS4_10UnderscoreESY_SY_EEEEENS4_13SM90_TMA_LOADENS4_14ComposedLayoutINS4_7SwizzleILi3ELi4ELi3EEENS4_18smem_ptr_flag_bitsILi16EEENSU_INS5_IJNSA_ILi8EEESF_EEENS5_IJSF_SB_EEEEEEEvNS4_8identityES11_S1B_vS1C_EENS_8epilogue10collective6detail29Sm90TmaWarpSpecializedAdapterINS1F_15DefaultEpilogueISJ_SK_SK_NS1E_6thread17LinearCombinationISJ_Li1EffLNS1J_9ScaleType4KindE0ELNS_15FloatRoundStyleE2ESJ_EENS1_15EpilogueDefaultEEEEEvvEEEEvNT_6ParamsE --------------------------
	.section	.nv.info._ZN7cutlass13device_kernelINS_4gemm6kernel13GemmUniversalIN4cute5tupleIJiiiiEEENS1_10collective13CollectiveMmaINS1_34MainloopSm90TmaGmmaWarpSpecializedILi5ENS5_IJNS4_1CILi1EEESB_SB_EEENS1_32KernelTmaWarpSpecializedPingpongEEENS5_IJNSA_ILi64EEENSA_ILi112EEENSA_ILi128EEEEEENS_10bfloat16_tENS5_IJlSB_lEEESJ_SK_NS4_8TiledMMAINS4_8MMA_AtomIJNS4_4SM904GMMA27MMA_64x16x16_F32BF16BF16_SSILNSO_5MajorE0ELSQ_0ELNSO_7ScaleInE1ELSR_1EEEEEENS4_6LayoutISC_NS5_IJNSA_ILi0EEESV_SV_EEEEENS5_IJNS4_10UnderscoreESY_SY_EEEEENS4_13SM90_TMA_LOADENS4_14ComposedLayoutINS4_7SwizzleILi3ELi4ELi3EEENS4_18smem_ptr_flag_bitsILi16EEENSU_INS5_IJNSA_ILi8EEESF_EEENS5_IJSF_SB_EEEEEEEvNS4_8identityES11_S1B_vS1C_EENS_8epilogue10collective6detail29Sm90TmaWarpSpecializedAdapterINS1F_15DefaultEpilogueISJ_SK_SK_NS1E_6thread17LinearCombinationISJ_Li1EffLNS1J_9ScaleType4KindE0ELNS_15FloatRoundStyleE2ESJ_EENS1_15EpilogueDefaultEEEEEvvEEEEvNT_6ParamsE,"",@"SHT_CUDA_INFO"
	.sectionflags	@""
	.align	4


	//----- nvinfo : EIATTR_CUDA_API_VERSION
	.align		4
        /*0000*/ 	.byte	0x04, 0x37
        /*0002*/ 	.short	(.L_21 - .L_20)
.L_20:
        /*0004*/ 	.word	0x00000082


	//----- nvinfo : EIATTR_KPARAM_INFO
	.align		4
.L_21:
        /*0008*/ 	.byte	0x04, 0x17
        /*000a*/ 	.short	(.L_23 - .L_22)
.L_22:
        /*000c*/ 	.word	0x00000000
        /*0010*/ 	.short	0x0000
        /*0012*/ 	.short	0x0070
        /*0014*/ 	.byte	0x00, 0xf0, 0x01, 0x10


	//----- nvinfo : EIATTR_SPARSE_MMA_MASK
	.align		4
.L_23:
        /*0018*/ 	.byte	0x03, 0x50
        /*001a*/ 	.short	0x0000


	//----- nvinfo : EIATTR_MAXREG_COUNT
	.align		4
        /*001c*/ 	.byte	0x03, 0x1b
        /*001e*/ 	.short	0x00a8


	//----- nvinfo : EIATTR_NUM_BARRIERS
	.align		4
        /*0020*/ 	.byte	0x02, 0x4c
        /*0022*/ 	.byte	0x01
	.zero		1


	//----- nvinfo : EIATTR_EXTERNS
	.align		4
        /*0024*/ 	.byte	0x04, 0x0f
        /*0026*/ 	.short	(.L_25 - .L_24)


	//   ....[0]....
	.align		4
.L_24:
        /*0028*/ 	.word	index@(__assertfail)


	//----- nvinfo : EIATTR_ANNOTATIONS
	.align		4
.L_25:
        /*002c*/ 	.byte	0x04, 0x55
        /*002e*/ 	.short	(.L_27 - .L_26)


	//   ....[0]....
.L_26:
        /*0030*/ 	.word	0x00000001
        /*0034*/ 	.byte	0xf0, 0x0a, 0x00, 0x00, 0x01, 0x00, 0x00, 0x00, 0x10, 0x12, 0x00, 0x00, 0x01, 0x00, 0x00, 0x00
        /*0044*/ 	.byte	0xa0, 0x80, 0x00, 0x00, 0x01, 0x00, 0x00, 0x00, 0x00, 0x8d, 0x00, 0x00


	//----- nvinfo : EIATTR_MERCURY_ISA_VERSION
	.align		4
.L_27:
        /*0050*/ 	.byte	0x03, 0x5f
        /*0052*/ 	.short	0x0101


	//----- nvinfo : EIATTR_INT_WARP_WIDE_INSTR_OFFSETS
	.align		4
        /*0054*/ 	.byte	0x04, 0x31
        /*0056*/ 	.short	(.L_29 - .L_28)


	//   ....[0]....
.L_28:
        /*0058*/ 	.word	0x00000450


	//   ....[1]....
        /*005c*/ 	.word	0x00000470


	//   ....[2]....
        /*0060*/ 	.word	0x000004f0


	//   ....[3]....
        /*0064*/ 	.word	0x00000500


	//   ....[4]....
        /*0068*/ 	.word	0x00000510


	//   ....[5]....
        /*006c*/ 	.word	0x00000530


	//   ....[6]....
        /*0070*/ 	.word	0x00000580


	//   ....[7]....
        /*0074*/ 	.word	0x000005a0


	//----- nvinfo : EIATTR_COOP_GROUP_MASK_REGIDS
	.align		4
.L_29:
        /*0078*/ 	.byte	0x04, 0x29
        /*007a*/ 	.short	(.L_31 - .L_30)


	//   ....[0]....
.L_30:
        /*007c*/ 	.word	0xffffffff


	//   ....[1]....
        /*0080*/ 	.word	0xffffffff


	//   ....[2]....
        /*0084*/ 	.word	0xffffffff


	//   ....[3]....
        /*0088*/ 	.word	0xffffffff


	//   ....[4]....
        /*008c*/ 	.word	0xffffffff


	//   ....[5]....
        /*0090*/ 	.word	0xffffffff


	//----- nvinfo : EIATTR_COOP_GROUP_INSTR_OFFSETS
	.align		4
.L_31:
        /*0094*/ 	.byte	0x04, 0x28
        /*0096*/ 	.short	(.L_33 - .L_32)


	//   ....[0]....
.L_32:
        /*0098*/ 	.word	0x00000070


	//   ....[1]....
        /*009c*/ 	.word	0x00000080


	//   ....[2]....
        /*00a0*/ 	.word	0x00000140


	//   ....[3]....
        /*00a4*/ 	.word	0x000002f0


	//   ....[4]....
        /*00a8*/ 	.word	0x00000330


	//   ....[5]....
        /*00ac*/ 	.word	0x00000370


	//----- nvinfo : EIATTR_REG_RECONFIG
	.align		4
.L_33:
        /*00b0*/ 	.byte	0x01, 0x54
	.zero		2


	//----- nvinfo : EIATTR_SYSCALL_OFFSETS
	.align		4
        /*00b4*/ 	.byte	0x04, 0x46
        /*00b6*/ 	.short	(.L_35 - .L_34)


	//   ....[0]....
.L_34:
        /*00b8*/ 	.word	0x000016f0


	//----- nvinfo : EIATTR_MBARRIER_INSTR_OFFSETS
	.align		4
.L_35:
        /*00bc*/ 	.byte	0x04, 0x39
        /*00be*/ 	.short	(.L_37 - .L_36)


	//   ....[0]....
.L_36:
        /*00c0*/ 	.word	0x00000240
        /*00c4*/ 	.word	0x000000ff
        /*00c8*/ 	.word	0x00000000
        /*00cc*/ 	.short	0x0100
        /*00ce*/ 	.byte	0x08
	.zero		1


	//   ....[1]....
        /*00d0*/ 	.word	0x00000250
        /*00d4*/ 	.word	0x000000ff
        /*00d8*/ 	.word	0x00000028
        /*00dc*/ 	.short	0x0100
        /*00de*/ 	.byte	0x08
	.zero		1


	//   ....[2]....
        /*00e0*/ 	.word	0x00000260
        /*00e4*/ 	.word	0x000000ff
        /*00e8*/ 	.word	0x00000008
        /*00ec*/ 	.short	0x0100
        /*00ee*/ 	.byte	0x08
	.zero		1


	//   ....[3]....
        /*00f0*/ 	.word	0x00000270
        /*00f4*/ 	.word	0x000000ff
        /*00f8*/ 	.word	0x00000030
        /*00fc*/ 	.short	0x0100
        /*00fe*/ 	.byte	0x08
	.zero		1


	//   ....[4]....
        /*0100*/ 	.word	0x00000280
        /*0104*/ 	.word	0x000000ff
        /*0108*/ 	.word	0x00000010
        /*010c*/ 	.short	0x0100
        /*010e*/ 	.byte	0x08
	.zero		1


	//   ....[5]....
        /*0110*/ 	.word	0x00000290
        /*0114*/ 	.word	0x000000ff
        /*0118*/ 	.word	0x00000038
        /*011c*/ 	.short	0x0100
        /*011e*/ 	.byte	0x08
	.zero		1


	//   ....[6]....
        /*0120*/ 	.word	0x000002a0
        /*0124*/ 	.word	0x000000ff
        /*0128*/ 	.word	0x00000018
        /*012c*/ 	.short	0x0100
        /*012e*/ 	.byte	0x08
	.zero		1


	//   ....[7]....
        /*0130*/ 	.word	0x000002b0
        /*0134*/ 	.word	0x000000ff
        /*0138*/ 	.word	0x00000040
        /*013c*/ 	.short	0x0100
        /*013e*/ 	.byte	0x08
	.zero		1


	//   ....[8]....
        /*0140*/ 	.word	0x000002c0
        /*0144*/ 	.word	0x000000ff
        /*0148*/ 	.word	0x00000020
        /*014c*/ 	.short	0x0100
        /*014e*/ 	.byte	0x08
	.zero		1


	//   ....[9]....
        /*0150*/ 	.word	0x000002d0
        /*0154*/ 	.word	0x000000ff
        /*0158*/ 	.word	0x00000048
        /*015c*/ 	.short	0x0100
        /*015e*/ 	.byte	0x08
	.zero		1


	//   ....[10]....
        /*0160*/ 	.word	0x000005e0
        /*0164*/ 	.word	0x000000ff
        /*0168*/ 	.word	0x00000080
        /*016c*/ 	.short	0x0100
        /*016e*/ 	.byte	0x08
	.zero		1


	//   ....[11]....
        /*0170*/ 	.word	0x00000650
        /*0174*/ 	.word	0x000000ff
        /*0178*/ 	.word	0x00000088
        /*017c*/ 	.short	0x0100
        /*017e*/ 	.byte	0x08
	.zero		1


	//   ....[12]....
        /*0180*/ 	.word	0x00000670
        /*0184*/ 	.word	0x000000ff
        /*0188*/ 	.word	0x00000060
        /*018c*/ 	.short	0x0100
        /*018e*/ 	.byte	0x09
	.zero		1


	//   ....[13]....
        /*0190*/ 	.word	0x00000680
        /*0194*/ 	.word	0x000000ff
        /*0198*/ 	.word	0x00000068
        /*019c*/ 	.short	0x0100
        /*019e*/ 	.byte	0x09
	.zero		1


	//   ....[14]....
        /*01a0*/ 	.word	0x00000690
        /*01a4*/ 	.word	0x000000ff
        /*01a8*/ 	.word	0x00000070
        /*01ac*/ 	.short	0x0100
        /*01ae*/ 	.byte	0x09
	.zero		1


	//   ....[15]....
        /*01b0*/ 	.word	0x000006a0
        /*01b4*/ 	.word	0x000000ff
        /*01b8*/ 	.word	0x00000078
        /*01bc*/ 	.short	0x0100
        /*01be*/ 	.byte	0x09
	.zero		1


	//   ....[16]....
        /*01c0*/ 	.word	0x000015b0
        /*01c4*/ 	.word	0x000000ff
        /*01c8*/ 	.word	0xfffffff8
        /*01cc*/ 	.short	0x010a
        /*01ce*/ 	.byte	0x2b
	.zero		1


	//   ....[17]....
        /*01d0*/ 	.word	0x00001770
        /*01d4*/ 	.word	0x00000003
        /*01d8*/ 	.word	0x00000000
        /*01dc*/ 	.short	0x010a
        /*01de*/ 	.byte	0x3f
	.zero		1


	//   ....[18]....
        /*01e0*/ 	.word	0x000017b0
        /*01e4*/ 	.word	0x00000003
        /*01e8*/ 	.word	0x00000000
        /*01ec*/ 	.short	0x010a
        /*01ee*/ 	.byte	0x3f
	.zero		1


	//   ....[19]....
        /*01f0*/ 	.word	0x00002e70
        /*01f4*/ 	.word	0x000000ff
        /*01f8*/ 	.word	0x00000000
        /*01fc*/ 	.short	0x010a
        /*01fe*/ 	.byte	0x06
	.zero		1


	//   ....[20]....
        /*0200*/ 	.word	0x00002eb0
        /*0204*/ 	.word	0x000000ff
        /*0208*/ 	.word	0x00000000
        /*020c*/ 	.short	0x010a
        /*020e*/ 	.byte	0x06
	.zero		1


	//   ....[21]....
        /*0210*/ 	.word	0x000044d0
        /*0214*/ 	.word	0x000000ff
        /*0218*/ 	.word	0x00000000
        /*021c*/ 	.short	0x0101
        /*021e*/ 	.byte	0x06
	.zero		1


	//   ....[22]....
        /*0220*/ 	.word	0x000045d0
        /*0224*/ 	.word	0x00000003
        /*0228*/ 	.word	0x00000000
        /*022c*/ 	.short	0x0101
        /*022e*/ 	.byte	0x29
	.zero		1


	//   ....[23]....
        /*0230*/ 	.word	0x000046a0
        /*0234*/ 	.word	0x000000ff
        /*0238*/ 	.word	0x00000000
        /*023c*/ 	.short	0x0101
        /*023e*/ 	.byte	0x06
	.zero		1


	//   ....[24]....
        /*0240*/ 	.word	0x00004710
        /*0244*/ 	.word	0x000000ff
        /*0248*/ 	.word	0x00000008
        /*024c*/ 	.short	0x010a
        /*024e*/ 	.byte	0x2b
	.zero		1


	//   ....[25]....
        /*0250*/ 	.word	0x000080e0
        /*0254*/ 	.word	0x00000000
        /*0258*/ 	.word	0x00000000
        /*025c*/ 	.short	0x0101
        /*025e*/ 	.byte	0x29
	.zero		1


	//   ....[26]....
        /*0260*/ 	.word	0x000089b0
        /*0264*/ 	.word	0x0000000b
        /*0268*/ 	.word	0x00000028
        /*026c*/ 	.short	0x010a
        /*026e*/ 	.byte	0x3f
	.zero		1


	//   ....[27]....
        /*0270*/ 	.word	0x00008e30
        /*0274*/ 	.word	0x00000006
        /*0278*/ 	.word	0x00000088
        /*027c*/ 	.short	0x0101
        /*027e*/ 	.byte	0x3f
	.zero		1


	//   ....[28]....
        /*0280*/ 	.word	0x00009550
        /*0284*/ 	.word	0x00000007
        /*0288*/ 	.word	0x00000000
        /*028c*/ 	.short	0x010a
        /*028e*/ 	.byte	0x3f
	.zero		1


	//   ....[29]....
        /*0290*/ 	.word	0x000095d0
        /*0294*/ 	.word	0x00000006
        /*0298*/ 	.word	0x00000000
        /*029c*/ 	.short	0x010a
        /*029e*/ 	.byte	0x3f
	.zero		1


	//   ....[30]....
        /*02a0*/ 	.word	0x00009660
        /*02a4*/ 	.word	0x00000007
        /*02a8*/ 	.word	0x00000000
        /*02ac*/ 	.short	0x010a
        /*02ae*/ 	.byte	0x3f
	.zero		1


	//   ....[31]....
        /*02b0*/ 	.word	0x000096f0
        /*02b4*/ 	.word	0x00000006
        /*02b8*/ 	.word	0x00000000
        /*02bc*/ 	.short	0x010a
        /*02be*/ 	.byte	0x3f
	.zero		1


	//   ....[32]....
        /*02c0*/ 	.word	0x00009780
        /*02c4*/ 	.word	0x00000005
        /*02c8*/ 	.word	0x00000000
        /*02cc*/ 	.short	0x010a
        /*02ce*/ 	.byte	0x3f
	.zero		1


	//   ....[33]....
        /*02d0*/ 	.word	0x000097f0
        /*02d4*/ 	.word	0x00000003
        /*02d8*/ 	.word	0xfffffff8
        /*02dc*/ 	.short	0x010a
        /*02de*/ 	.byte	0x3f
	.zero		1


	//   ....[34]....
        /*02e0*/ 	.word	0x00009840
        /*02e4*/ 	.word	0x00000003
        /*02e8*/ 	.word	0x00000000
        /*02ec*/ 	.short	0x010a
        /*02ee*/ 	.byte	0x3f
	.zero		1


	//   ....[35]....
        /*02f0*/ 	.word	0x000098a0
        /*02f4*/ 	.word	0x00000004
        /*02f8*/ 	.word	0x00000000
        /*02fc*/ 	.short	0x010a
        /*02fe*/ 	.byte	0x3f
	.zero		1


	//   ....[36]....
        /*0300*/ 	.word	0x00009900
        /*0304*/ 	.word	0x00000003
        /*0308*/ 	.word	0x00000008
        /*030c*/ 	.short	0x010a
        /*030e*/ 	.byte	0x3f
	.zero		1


	//   ....[37]....
        /*0310*/ 	.word	0x000099d0
        /*0314*/ 	.word	0x0000000b
        /*0318*/ 	.word	0x00000028
        /*031c*/ 	.short	0x010a
        /*031e*/ 	.byte	0x3f
	.zero		1


	//   ....[38]....
        /*0320*/ 	.word	0x00009aa0
        /*0324*/ 	.word	0x00000007
        /*0328*/ 	.word	0x00000000
        /*032c*/ 	.short	0x010a
        /*032e*/ 	.byte	0x3f
	.zero		1


	//   ....[39]....
        /*0330*/ 	.word	0x00009af0
        /*0334*/ 	.word	0x00000006
        /*0338*/ 	.word	0x00000000
        /*033c*/ 	.short	0x010a
        /*033e*/ 	.byte	0x3f
	.zero		1


	//   ....[40]....
        /*0340*/ 	.word	0x00009b40
        /*0344*/ 	.word	0x00000007
        /*0348*/ 	.word	0x00000000
        /*034c*/ 	.short	0x010a
        /*034e*/ 	.byte	0x3f
	.zero		1


	//   ....[41]....
        /*0350*/ 	.word	0x00009b90
        /*0354*/ 	.word	0x00000006
        /*0358*/ 	.word	0x00000000
        /*035c*/ 	.short	0x010a
        /*035e*/ 	.byte	0x3f
	.zero		1


	//----- nvinfo : EIATTR_NUM_MBARRIERS
	.align		4
.L_37:
        /*0360*/ 	.byte	0x03, 0x38
        /*0362*/ 	.short	0x0010


	//----- nvinfo : EIATTR_EXIT_INSTR_OFFSETS
	.align		4
        /*0364*/ 	.byte	0x04, 0x1c
        /*0366*/ 	.short	(.L_39 - .L_38)


	//   ....[0]....
.L_38:
        /*0368*/ 	.word	0x000011a0


	//   ....[1]....
        /*036c*/ 	.word	0x00001200


	//   ....[2]....
        /*0370*/ 	.word	0x000086e0


	//   ....[3]....
        /*0374*/ 	.word	0x00008710


	//   ....[4]....
        /*0378*/ 	.word	0x000097d0


	//----- nvinfo : EIATTR_MAX_THREADS
	.align		4
.L_39:
        /*037c*/ 	.byte	0x04, 0x05
        /*037e*/ 	.short	(.L_41 - .L_40)
.L_40:
        /*0380*/ 	.word	0x00000180
        /*0384*/ 	.word	0x00000001
        /*0388*/ 	.word	0x00000001


	//----- nvinfo : EIATTR_CRS_STACK_SIZE
	.align		4
.L_41:
        /*038c*/ 	.byte	0x04, 0x1e
        /*038e*/ 	.short	(.L_43 - .L_42)
.L_42:
        /*0390*/ 	.word	0x00000000


	//----- nvinfo : EIATTR_CBANK_PARAM_SIZE
	.align		4
.L_43:
        /*0394*/ 	.byte	0x03, 0x19
        /*0396*/ 	.short	0x0470


	//----- nvinfo : EIATTR_PARAM_CBANK
	.align		4
        /*0398*/ 	.byte	0x04, 0x0a
        /*039a*/ 	.short	(.L_45 - .L_44)
	.align		4
.L_44:
        /*039c*/ 	.word	index@(.nv.constant0._ZN7cutlass13device_kernelINS_4gemm6kernel13GemmUniversalIN4cute5tupleIJiiiiEEENS1_10collective13CollectiveMmaINS1_34MainloopSm90TmaGmmaWarpSpecializedILi5ENS5_IJNS4_1CILi1EEESB_SB_EEENS1_32KernelTmaWarpSpecializedPingpongEEENS5_IJNSA_ILi64EEENSA_ILi112EEENSA_ILi128EEEEEENS_10bfloat16_tENS5_IJlSB_lEEESJ_SK_NS4_8TiledMMAINS4_8MMA_AtomIJNS4_4SM904GMMA27MMA_64x16x16_F32BF16BF16_SSILNSO_5MajorE0ELSQ_0ELNSO_7ScaleInE1ELSR_1EEEEEENS4_6LayoutISC_NS5_IJNSA_ILi0EEESV_SV_EEEEENS5_IJNS4_10UnderscoreESY_SY_EEEEENS4_13SM90_TMA_LOADENS4_14ComposedLayoutINS4_7SwizzleILi3ELi4ELi3EEENS4_18smem_ptr_flag_bitsILi16EEENSU_INS5_IJNSA_ILi8EEESF_EEENS5_IJSF_SB_EEEEEEEvNS4_8identityES11_S1B_vS1C_EENS_8epilogue10collective6detail29Sm90TmaWarpSpecializedAdapterINS1F_15DefaultEpilogueISJ_SK_SK_NS1E_6thread17LinearCombinationISJ_Li1EffLNS1J_9ScaleType4KindE0ELNS_15FloatRoundStyleE2ESJ_EENS1_15EpilogueDefaultEEEEEvvEEEEvNT_6ParamsE)
        /*03a0*/ 	.short	0x0210
        /*03a2*/ 	.short	0x0470


	//----- nvinfo : EIATTR_SW_WAR
	.align		4
.L_45:
        /*03a4*/ 	.byte	0x04, 0x36
        /*03a6*/ 	.short	(.L_47 - .L_46)
.L_46:
        /*03a8*/ 	.word	0x00000008
.L_47:


//--------------------- .nv.callgraph             --------------------------
	.section	.nv.callgraph,"",@"SHT_CUDA_CALLGRAPH"
	.align	4
	.sectionentsize	8
	.align		4
        /*0000*/ 	.word	0x00000000
	.align		4
        /*0004*/ 	.word	0xffffffff
	.align		4
        /*0008*/ 	.word	index@(_ZN7cutlass13device_kernelINS_4gemm6kernel13GemmUniversalIN4cute5tupleIJiiiiEEENS1_10collective13CollectiveMmaINS1_34MainloopSm90TmaGmmaWarpSpecializedILi5ENS5_IJNS4_1CILi1EEESB_SB_EEENS1_32KernelTmaWarpSpecializedPingpongEEENS5_IJNSA_ILi64EEENSA_ILi112EEENSA_ILi128EEEEEENS_10bfloat16_tENS5_IJlSB_lEEESJ_SK_NS4_8TiledMMAINS4_8MMA_AtomIJNS4_4SM904GMMA27MMA_64x16x16_F32BF16BF16_SSILNSO_5MajorE0ELSQ_0ELNSO_7ScaleInE1ELSR_1EEEEEENS4_6LayoutISC_NS5_IJNSA_ILi0EEESV_SV_EEEEENS5_IJNS4_10UnderscoreESY_SY_EEEEENS4_13SM90_TMA_LOADENS4_14ComposedLayoutINS4_7SwizzleILi3ELi4ELi3EEENS4_18smem_ptr_flag_bitsILi16EEENSU_INS5_IJNSA_ILi8EEESF_EEENS5_IJSF_SB_EEEEEEEvNS4_8identityES11_S1B_vS1C_EENS_8epilogue10collective6detail29Sm90TmaWarpSpecializedAdapterINS1F_15DefaultEpilogueISJ_SK_SK_NS1E_6thread17LinearCombinationISJ_Li1EffLNS1J_9ScaleType4KindE0ELNS_15FloatRoundStyleE2ESJ_EENS1_15EpilogueDefaultEEEEEvvEEEEvNT_6ParamsE)
	.align		4
        /*000c*/ 	.word	index@(__assertfail)
	.align		4
        /*0010*/ 	.word	0x00000000
	.align		4
        /*0014*/ 	.word	0xfffffffe
	.align		4
        /*0018*/ 	.word	0x00000000
	.align		4
        /*001c*/ 	.word	0xfffffffd
	.align		4
        /*0020*/ 	.word	0x00000000
	.align		4
        /*0024*/ 	.word	0xfffffffc


//--------------------- .nv.constant4             --------------------------
	.section	.nv.constant4,"a",@progbits
	.align	8
	.align		8
.nv.constant4:
        /*0000*/ 	.dword	__assertfail
	.align		8
        /*0008*/ 	.dword	__unnamed_1
	.align		8
        /*0010*/ 	.dword	_ZN39_INTERNAL_7b59a6bb_4_k_cu_1009282c_35234cuda3std3__45__cpo5beginE
	.align		8
        /*0018*/ 	.dword	_ZN39_INTERNAL_7b59a6bb_4_k_cu_1009282c_35234cuda3std3__45__cpo3endE
	.align		8
        /*0020*/ 	.dword	_ZN39_INTERNAL_7b59a6bb_4_k_cu_1009282c_35234cuda3std3__45__cpo6cbeginE
	.align		8
        /*0028*/ 	.dword	_ZN39_INTERNAL_7b59a6bb_4_k_cu_1009282c_35234cuda3std3__45__cpo4cendE
	.align		8
        /*0030*/ 	.dword	_ZN39_INTERNAL_7b59a6bb_4_k_cu_1009282c_35234cuda3std3__441_GLOBAL__N__7b59a6bb_4_k_cu_1009282c_35236ignoreE
	.align		8
        /*0038*/ 	.dword	_ZN39_INTERNAL_7b59a6bb_4_k_cu_1009282c_35234cuda3std3__419piecewise_constructE
	.align		8
        /*0040*/ 	.dword	_ZN39_INTERNAL_7b59a6bb_4_k_cu_1009282c_35234cuda3std3__48in_placeE
	.align		8
        /*0048*/ 	.dword	_ZN39_INTERNAL_7b59a6bb_4_k_cu_1009282c_35234cuda3std6ranges3__45__cpo4swapE
	.align		8
        /*0050*/ 	.dword	_ZN39_INTERNAL_7b59a6bb_4_k_cu_1009282c_35234cuda3std6ranges3__45__cpo9iter_moveE
	.align		8
        /*0058*/ 	.dword	_ZN39_INTERNAL_7b59a6bb_4_k_cu_1009282c_35234cute7productE
	.align		8
        /*0060*/ 	.dword	_ZN39_INTERNAL_7b59a6bb_4_k_cu_1009282c_35234cute1_E
	.align		8
        /*0068*/ 	.dword	$str$22
	.align		8
        /*0070*/ 	.dword	$str$23


//--------------------- .text._ZN7cutlass13device_kernelINS_4gemm6kernel13GemmUniversalIN4cute5tupleIJiiiiEEENS1_10collective13CollectiveMmaINS1_34MainloopSm90TmaGmmaWarpSpecializedILi5ENS5_IJNS4_1CILi1EEESB_SB_EEENS1_32KernelTmaWarpSpecializedPingpongEEENS5_IJNSA_ILi64EEENSA_ILi112EEENSA_ILi128EEEEEENS_10bfloat16_tENS5_IJlSB_lEEESJ_SK_NS4_8TiledMMAINS4_8MMA_AtomIJNS4_4SM904GMMA27MMA_64x16x16_F32BF16BF16_SSILNSO_5MajorE0ELSQ_0ELNSO_7ScaleInE1ELSR_1EEEEEENS4_6LayoutISC_NS5_IJNSA_ILi0EEESV_SV_EEEEENS5_IJNS4_10UnderscoreESY_SY_EEEEENS4_13SM90_TMA_LOADENS4_14ComposedLayoutINS4_7SwizzleILi3ELi4ELi3EEENS4_18smem_ptr_flag_bitsILi16EEENSU_INS5_IJNSA_ILi8EEESF_EEENS5_IJSF_SB_EEEEEEEvNS4_8identityES11_S1B_vS1C_EENS_8epilogue10collective6detail29Sm90TmaWarpSpecializedAdapterINS1F_15DefaultEpilogueISJ_SK_SK_NS1E_6thread17LinearCombinationISJ_Li1EffLNS1J_9ScaleType4KindE0ELNS_15FloatRoundStyleE2ESJ_EENS1_15EpilogueDefaultEEEEEvvEEEEvNT_6ParamsE --------------------------
	.section	.text._ZN7cutlass13device_kernelINS_4gemm6kernel13GemmUniversalIN4cute5tupleIJiiiiEEENS1_10collective13CollectiveMmaINS1_34MainloopSm90TmaGmmaWarpSpecializedILi5ENS5_IJNS4_1CILi1EEESB_SB_EEENS1_32KernelTmaWarpSpecializedPingpongEEENS5_IJNSA_ILi64EEENSA_ILi112EEENSA_ILi128EEEEEENS_10bfloat16_tENS5_IJlSB_lEEESJ_SK_NS4_8TiledMMAINS4_8MMA_AtomIJNS4_4SM904GMMA27MMA_64x16x16_F32BF16BF16_SSILNSO_5MajorE0ELSQ_0ELNSO_7ScaleInE1ELSR_1EEEEEENS4_6LayoutISC_NS5_IJNSA_ILi0EEESV_SV_EEEEENS5_IJNS4_10UnderscoreESY_SY_EEEEENS4_13SM90_TMA_LOADENS4_14ComposedLayoutINS4_7SwizzleILi3ELi4ELi3EEENS4_18smem_ptr_flag_bitsILi16EEENSU_INS5_IJNSA_ILi8EEESF_EEENS5_IJSF_SB_EEEEEEEvNS4_8identityES11_S1B_vS1C_EENS_8epilogue10collective6detail29Sm90TmaWarpSpecializedAdapterINS1F_15DefaultEpilogueISJ_SK_SK_NS1E_6thread17LinearCombinationISJ_Li1EffLNS1J_9ScaleType4KindE0ELNS_15FloatRoundStyleE2ESJ_EENS1_15EpilogueDefaultEEEEEvvEEEEvNT_6ParamsE,"ax",@progbits
	.align	128
.text._ZN7cutlass13device_kernelINS_4gemm6kernel13GemmUniversalIN4cute5tupleIJiiiiEEENS1_10collective13CollectiveMmaINS1_34MainloopSm90TmaGmmaWarpSpecializedILi5ENS5_IJNS4_1CILi1EEESB_SB_EEENS1_32KernelTmaWarpSpecializedPingpongEEENS5_IJNSA_ILi64EEENSA_ILi112EEENSA_ILi128EEEEEENS_10bfloat16_tENS5_IJlSB_lEEESJ_SK_NS4_8TiledMMAINS4_8MMA_AtomIJNS4_4SM904GMMA27MMA_64x16x16_F32BF16BF16_SSILNSO_5MajorE0ELSQ_0ELNSO_7ScaleInE1ELSR_1EEEEEENS4_6LayoutISC_NS5_IJNSA_ILi0EEESV_SV_EEEEENS5_IJNS4_10UnderscoreESY_SY_EEEEENS4_13SM90_TMA_LOADENS4_14ComposedLayoutINS4_7SwizzleILi3ELi4ELi3EEENS4_18smem_ptr_flag_bitsILi16EEENSU_INS5_IJNSA_ILi8EEESF_EEENS5_IJSF_SB_EEEEEEEvNS4_8identityES11_S1B_vS1C_EENS_8epilogue10collective6detail29Sm90TmaWarpSpecializedAdapterINS1F_15DefaultEpilogueISJ_SK_SK_NS1E_6thread17LinearCombinationISJ_Li1EffLNS1J_9ScaleType4KindE0ELNS_15FloatRoundStyleE2ESJ_EENS1_15EpilogueDefaultEEEEEvvEEEEvNT_6ParamsE:
        .type           _ZN7cutlass13device_kernelINS_4gemm6kernel13GemmUniversalIN4cute5tupleIJiiiiEEENS1_10collective13CollectiveMmaINS1_34MainloopSm90TmaGmmaWarpSpecializedILi5ENS5_IJNS4_1CILi1EEESB_SB_EEENS1_32KernelTmaWarpSpecializedPingpongEEENS5_IJNSA_ILi64EEENSA_ILi112EEENSA_ILi128EEEEEENS_10bfloat16_tENS5_IJlSB_lEEESJ_SK_NS4_8TiledMMAINS4_8MMA_AtomIJNS4_4SM904GMMA27MMA_64x16x16_F32BF16BF16_SSILNSO_5MajorE0ELSQ_0ELNSO_7ScaleInE1ELSR_1EEEEEENS4_6LayoutISC_NS5_IJNSA_ILi0EEESV_SV_EEEEENS5_IJNS4_10UnderscoreESY_SY_EEEEENS4_13SM90_TMA_LOADENS4_14ComposedLayoutINS4_7SwizzleILi3ELi4ELi3EEENS4_18smem_ptr_flag_bitsILi16EEENSU_INS5_IJNSA_ILi8EEESF_EEENS5_IJSF_SB_EEEEEEEvNS4_8identityES11_S1B_vS1C_EENS_8epilogue10collective6detail29Sm90TmaWarpSpecializedAdapterINS1F_15DefaultEpilogueISJ_SK_SK_NS1E_6thread17LinearCombinationISJ_Li1EffLNS1J_9ScaleType4KindE0ELNS_15FloatRoundStyleE2ESJ_EENS1_15EpilogueDefaultEEEEEvvEEEEvNT_6ParamsE,@function
        .size           _ZN7cutlass13device_kernelINS_4gemm6kernel13GemmUniversalIN4cute5tupleIJiiiiEEENS1_10collective13CollectiveMmaINS1_34MainloopSm90TmaGmmaWarpSpecializedILi5ENS5_IJNS4_1CILi1EEESB_SB_EEENS1_32KernelTmaWarpSpecializedPingpongEEENS5_IJNSA_ILi64EEENSA_ILi112EEENSA_ILi128EEEEEENS_10bfloat16_tENS5_IJlSB_lEEESJ_SK_NS4_8TiledMMAINS4_8MMA_AtomIJNS4_4SM904GMMA27MMA_64x16x16_F32BF16BF16_SSILNSO_5MajorE0ELSQ_0ELNSO_7ScaleInE1ELSR_1EEEEEENS4_6LayoutISC_NS5_IJNSA_ILi0EEESV_SV_EEEEENS5_IJNS4_10UnderscoreESY_SY_EEEEENS4_13SM90_TMA_LOADENS4_14ComposedLayoutINS4_7SwizzleILi3ELi4ELi3EEENS4_18smem_ptr_flag_bitsILi16EEENSU_INS5_IJNSA_ILi8EEESF_EEENS5_IJSF_SB_EEEEEEEvNS4_8identityES11_S1B_vS1C_EENS_8epilogue10collective6detail29Sm90TmaWarpSpecializedAdapterINS1F_15DefaultEpilogueISJ_SK_SK_NS1E_6thread17LinearCombinationISJ_Li1EffLNS1J_9ScaleType4KindE0ELNS_15FloatRoundStyleE2ESJ_EENS1_15EpilogueDefaultEEEEEvvEEEEvNT_6ParamsE,(.L_x_183 - _ZN7cutlass13device_kernelINS_4gemm6kernel13GemmUniversalIN4cute5tupleIJiiiiEEENS1_10collective13CollectiveMmaINS1_34MainloopSm90TmaGmmaWarpSpecializedILi5ENS5_IJNS4_1CILi1EEESB_SB_EEENS1_32KernelTmaWarpSpecializedPingpongEEENS5_IJNSA_ILi64EEENSA_ILi112EEENSA_ILi128EEEEEENS_10bfloat16_tENS5_IJlSB_lEEESJ_SK_NS4_8TiledMMAINS4_8MMA_AtomIJNS4_4SM904GMMA27MMA_64x16x16_F32BF16BF16_SSILNSO_5MajorE0ELSQ_0ELNSO_7ScaleInE1ELSR_1EEEEEENS4_6LayoutISC_NS5_IJNSA_ILi0EEESV_SV_EEEEENS5_IJNS4_10UnderscoreESY_SY_EEEEENS4_13SM90_TMA_LOADENS4_14ComposedLayoutINS4_7SwizzleILi3ELi4ELi3EEENS4_18smem_ptr_flag_bitsILi16EEENSU_INS5_IJNSA_ILi8EEESF_EEENS5_IJSF_SB_EEEEEEEvNS4_8identityES11_S1B_vS1C_EENS_8epilogue10collective6detail29Sm90TmaWarpSpecializedAdapterINS1F_15DefaultEpilogueISJ_SK_SK_NS1E_6thread17LinearCombinationISJ_Li1EffLNS1J_9ScaleType4KindE0ELNS_15FloatRoundStyleE2ESJ_EENS1_15EpilogueDefaultEEEEEvvEEEEvNT_6ParamsE)
        .other          _ZN7cutlass13device_kernelINS_4gemm6kernel13GemmUniversalIN4cute5tupleIJiiiiEEENS1_10collective13CollectiveMmaINS1_34MainloopSm90TmaGmmaWarpSpecializedILi5ENS5_IJNS4_1CILi1EEESB_SB_EEENS1_32KernelTmaWarpSpecializedPingpongEEENS5_IJNSA_ILi64EEENSA_ILi112EEENSA_ILi128EEEEEENS_10bfloat16_tENS5_IJlSB_lEEESJ_SK_NS4_8TiledMMAINS4_8MMA_AtomIJNS4_4SM904GMMA27MMA_64x16x16_F32BF16BF16_SSILNSO_5MajorE0ELSQ_0ELNSO_7ScaleInE1ELSR_1EEEEEENS4_6LayoutISC_NS5_IJNSA_ILi0EEESV_SV_EEEEENS5_IJNS4_10UnderscoreESY_SY_EEEEENS4_13SM90_TMA_LOADENS4_14ComposedLayoutINS4_7SwizzleILi3ELi4ELi3EEENS4_18smem_ptr_flag_bitsILi16EEENSU_INS5_IJNSA_ILi8EEESF_EEENS5_IJSF_SB_EEEEEEEvNS4_8identityES11_S1B_vS1C_EENS_8epilogue10collective6detail29Sm90TmaWarpSpecializedAdapterINS1F_15DefaultEpilogueISJ_SK_SK_NS1E_6thread17LinearCombinationISJ_Li1EffLNS1J_9ScaleType4KindE0ELNS_15FloatRoundStyleE2ESJ_EENS1_15EpilogueDefaultEEEEEvvEEEEvNT_6ParamsE,@"STO_CUDA_ENTRY STV_DEFAULT"
_ZN7cutlass13device_kernelINS_4gemm6kernel13GemmUniversalIN4cute5tupleIJiiiiEEENS1_10collective13CollectiveMmaINS1_34MainloopSm90TmaGmmaWarpSpecializedILi5ENS5_IJNS4_1CILi1EEESB_SB_EEENS1_32KernelTmaWarpSpecializedPingpongEEENS5_IJNSA_ILi64EEENSA_ILi112EEENSA_ILi128EEEEEENS_10bfloat16_tENS5_IJlSB_lEEESJ_SK_NS4_8TiledMMAINS4_8MMA_AtomIJNS4_4SM904GMMA27MMA_64x16x16_F32BF16BF16_SSILNSO_5MajorE0ELSQ_0ELNSO_7ScaleInE1ELSR_1EEEEEENS4_6LayoutISC_NS5_IJNSA_ILi0EEESV_SV_EEEEENS5_IJNS4_10UnderscoreESY_SY_EEEEENS4_13SM90_TMA_LOADENS4_14ComposedLayoutINS4_7SwizzleILi3ELi4ELi3EEENS4_18smem_ptr_flag_bitsILi16EEENSU_INS5_IJNSA_ILi8EEESF_EEENS5_IJSF_SB_EEEEEEEvNS4_8identityES11_S1B_vS1C_EENS_8epilogue10collective6detail29Sm90TmaWarpSpecializedAdapterINS1F_15DefaultEpilogueISJ_SK_SK_NS1E_6thread17LinearCombinationISJ_Li1EffLNS1J_9ScaleType4KindE0ELNS_15FloatRoundStyleE2ESJ_EENS1_15EpilogueDefaultEEEEEvvEEEEvNT_6ParamsE:
[----:B------:R-:W0:Y:S02]  /*0000*/  LDC R1, c[0x0][0x28] ;  /* 0x00000a00ff017b82 */ /* 0x000e240000000800 */
[----:B0-----:R-:W-:Y:S01]  /*0010*/  VIADD R1, R1, 0xfffffff8 ;  /* 0xfffffff801017836 */ /* 0x001fe20000000000 */
[----:B------:R-:W0:Y:S01]  /*0020*/  S2R R5, SR_TID.X ;  /* 0x0000000000057919 */ /* 0x000e220000002100 */
[----:B------:R-:W-:Y:S01]  /*0030*/  ELECT P0, URZ, PT ;  /* 0x00000000003f782f */ /* 0x000fe20003800000 */
[----:B------:R-:W-:Y:S01]  /*0040*/  BSSY B0, `(.L_x_0) ;  /* 0x000000f000007945 */ /* 0x000fe20003800000 */
[--C-:B0-----:R-:W-:Y:S02]  /*0050*/  SHF.R.U32.HI R0, RZ, 0x5, R5.reuse ;  /* 0x00000005ff007819 */ /* 0x101fe40000011605 */
[----:B------:R-:W-:-:S03]  /*0060*/  SHF.R.U32.HI R4, RZ, 0x7, R5 ;  /* 0x00000007ff047819 */ /* 0x000fc60000011605 */
[----:B------:R-:W0:Y:S04]  /*0070*/  SHFL.IDX PT, R2, R0, RZ, 0x1f ;  /* 0x00001fff00027589 */ /* 0x000e2800000e0000 */
[----:B------:R1:W2:Y:S01]  /*0080*/  SHFL.IDX PT, R7, R4, RZ, 0x1f ;  /* 0x00001fff04077589 */ /* 0x0002a200000e0000 */
[----:B0-----:R-:W-:-:S13]  /*0090*/  ISETP.NE.OR P0, PT, R2, RZ, !P0 ;  /* 0x000000ff0200720c */ /* 0x001fda0004705670 */
[----:B-12---:R-:W-:Y:S05]  /*00a0*/  @P0 BRA `(.L_x_1) ;  /* 0x0000000000200947 */ /* 0x006fea0003800000 */
[----:B------:R-:W-:Y:S02]  /*00b0*/  ULDC.64 UR4, c[0x0][0x198] ;  /* 0x0000660000047ab9 */ /* 0x000fe40000000a00 */
[----:B------:R-:W-:Y:S02]  /*00c0*/  UIADD3 UR6, UP0, UR4, 0xf0, URZ ;  /* 0x000000f004067890 */ /* 0x000fe4000ff1e03f */
[----:B------:R-:W-:Y:S02]  /*00d0*/  UIADD3 UR4, UP1, UR4, 0x1f0, URZ ;  /* 0x000001f004047890 */ /* 0x000fe4000ff3e03f */
[----:B------:R-:W-:Y:S02]  /*00e0*/  UIADD3.X UR7, URZ, UR5, URZ, UP0, !UPT ;  /* 0x000000053f077290 */ /* 0x000fe400087fe43f */
[----:B------:R-:W-:-:S07]  /*00f0*/  UIADD3.X UR5, URZ, UR5, URZ, UP1, !UPT ;  /* 0x000000053f057290 */ /* 0x000fce0008ffe43f */
[----:B------:R0:W-:Y:S02]  /*0100*/  UTMACCTL.PF [UR6] ;  /* 0x00000000060079b9 */ /* 0x0001e40008040000 */
[----:B------:R0:W-:Y:S02]  /*0110*/  UTMACCTL.PF [UR4] ;  /* 0x00000000040079b9 */ /* 0x0001e40008040000 */
[----:B0-----:R-:W-:Y:S01]  /*0120*/  NOP ;  /* 0x0000000000007918 */ /* 0x001fe20000000000 */
.L_x_1:
[----:B------:R-:W-:Y:S05]  /*0130*/  BSYNC B0 ;  /* 0x0000000000007941 */ /* 0x000fea0003800000 */
.L_x_0:
[----:B------:R-:W0:Y:S02]  /*0140*/  SHFL.IDX PT, R3, R0, RZ, 0x1f ;  /* 0x00001fff00037589 */ /* 0x000e2400000e0000 */
[----:B0-----:R-:W-:-:S13]  /*0150*/  ISETP.NE.AND P0, PT, R3, RZ, PT ;  /* 0x000000ff0300720c */ /* 0x001fda0003f05270 */
[----:B------:R-:W-:Y:S05]  /*0160*/  @P0 BRA `(.L_x_2) ;  /* 0x0000000000600947 */ /* 0x000fea0003800000 */
[----:B------:R-:W0:Y:S01]  /*0170*/  S2UR UR8, SR_CgaCtaId ;  /* 0x00000000000879c3 */ /* 0x000e220000008800 */
[----:B------:R-:W-:Y:S01]  /*0180*/  UMOV UR4, 0x400 ;  /* 0x0000040000047882 */ /* 0x000fe20000000000 */
[----:B------:R-:W-:Y:S01]  /*0190*/  UMOV UR5, 0x1 ;  /* 0x0000000100057882 */ /* 0x000fe20000000000 */
[----:B------:R-:W-:Y:S01]  /*01a0*/  UMOV UR6, 0x80 ;  /* 0x0000008000067882 */ /* 0x000fe20000000000 */
[----:B------:R-:W-:Y:S01]  /*01b0*/  ELECT P0, URZ, PT ;  /* 0x00000000003f782f */ /* 0x000fe20003800000 */
[----:B------:R-:W-:-:S04]  /*01c0*/  UIADD3 UR6, -UR6, 0x100000, URZ ;  /* 0x0010000006067890 */ /* 0x000fc8000fffe13f */
[----:B------:R-:W-:Y:S02]  /*01d0*/  USHF.L.U32 UR7, UR6, 0xb, URZ ;  /* 0x0000000b06077899 */ /* 0x000fe4000800063f */
[----:B------:R-:W-:Y:S02]  /*01e0*/  USHF.L.U32 UR6, UR6, 0x1, URZ ;  /* 0x0000000106067899 */ /* 0x000fe4000800063f */
[----:B0-----:R-:W-:Y:S02]  /*01f0*/  ULEA UR8, UR8, UR4, 0x18 ;  /* 0x0000000408087291 */ /* 0x001fe4000f8ec03f */
[----:B------:R-:W-:-:S04]  /*0200*/  UIADD3 UR4, -UR5, 0x100000, URZ ;  /* 0x0010000005047890 */ /* 0x000fc8000fffe13f */
[----:B------:R-:W-:Y:S02]  /*0210*/  USHF.L.U32 UR5, UR4, 0xb, URZ ;  /* 0x0000000b04057899 */ /* 0x000fe4000800063f */
[----:B------:R-:W-:Y:S01]  /*0220*/  USHF.L.U32 UR4, UR4, 0x1, URZ ;  /* 0x0000000104047899 */ /* 0x000fe2000800063f */
[----:B------:R-:W0:Y:S11]  /*0230*/  FENCE.VIEW.ASYNC.S ;  /* 0x00000000000073c6 */ /* 0x000e360000000000 */
[----:B0-----:R0:W1:Y:S01]  /*0240*/  SYNCS.EXCH.64 URZ, [UR8], UR4 ;  /* 0x00000004083f75b2 */ /* 0x0010620008000100 */
[----:B------:R0:W2:Y:S01]  /*0250*/  SYNCS.EXCH.64 URZ, [UR8+0x28], UR6 ;  /* 0x00002806083f75b2 */ /* 0x0000a20008000100 */
[----:B------:R0:W3:Y:S01]  /*0260*/  SYNCS.EXCH.64 URZ, [UR8+0x8], UR4 ;  /* 0x00000804083f75b2 */ /* 0x0000e20008000100 */
[----:B------:R0:W4:Y:S01]  /*0270*/  SYNCS.EXCH.64 URZ, [UR8+0x30], UR6 ;  /* 0x00003006083f75b2 */ /* 0x0001220008000100 */
[----:B------:R0:W0:Y:S01]  /*0280*/  SYNCS.EXCH.64 URZ, [UR8+0x10], UR4 ;  /* 0x00001004083f75b2 */ /* 0x0000220008000100 */
[----:B------:R0:W0:Y:S01]  /*0290*/  SYNCS.EXCH.64 URZ, [UR8+0x38], UR6 ;  /* 0x00003806083f75b2 */ /* 0x0000220008000100 */
[----:B------:R0:W0:Y:S01]  /*02a0*/  SYNCS.EXCH.64 URZ, [UR8+0x18], UR4 ;  /* 0x00001804083f75b2 */ /* 0x0000220008000100 */
[----:B------:R0:W0:Y:S01]  /*02b0*/  SYNCS.EXCH.64 URZ, [UR8+0x40], UR6 ;  /* 0x00004006083f75b2 */ /* 0x0000220008000100 */
[----:B------:R0:W0:Y:S01]  /*02c0*/  SYNCS.EXCH.64 URZ, [UR8+0x20], UR4 ;  /* 0x00002004083f75b2 */ /* 0x0000220008000100 */
[----:B------:R0:W0:Y:S01]  /*02d0*/  SYNCS.EXCH.64 URZ, [UR8+0x48], UR6 ;  /* 0x00004806083f75b2 */ /* 0x0000220008000100 */
[----:B------:R-:W-:Y:S01]  /*02e0*/  NOP ;  /* 0x0000000000007918 */ /* 0x000fe20000000000 */
.L_x_2:
[----:B------:R-:W5:Y:S01]  /*02f0*/  SHFL.IDX PT, R6, R0, RZ, 0x1f ;  /* 0x00001fff00067589 */ /* 0x000f6200000e0000 */
[----:B------:R-:W-:Y:S01]  /*0300*/  ELECT P0, URZ, PT ;  /* 0x00000000003f782f */ /* 0x000fe20003800000 */
[----:B------:R-:W-:Y:S01]  /*0310*/  NOP ;  /* 0x0000000000007918 */ /* 0x000fe20000000000 */
[----:B------:R-:W-:Y:S01]  /*0320*/  ELECT P1, URZ, PT ;  /* 0x00000000003f782f */ /* 0x000fe20003820000 */
[----:B------:R1:W2:Y:S01]  /*0330*/  SHFL.IDX PT, R3, R0, RZ, 0x1f ;  /* 0x00001fff00037589 */ /* 0x0002a200000e0000 */
[----:B0-----:R-:W-:Y:S01]  /*0340*/  UMOV UR4, 0x20 ;  /* 0x0000002000047882 */ /* 0x001fe20000000000 */
[----:B------:R-:W-:Y:S01]  /*0350*/  UMOV UR11, 0x80 ;  /* 0x00000080000b7882 */ /* 0x000fe20000000000 */
[----:B------:R-:W-:Y:S01]  /*0360*/  NOP ;  /* 0x0000000000007918 */ /* 0x000fe20000000000 */
[----:B------:R-:W0:Y:S01]  /*0370*/  SHFL.IDX PT, R4, R4, RZ, 0x1f ;  /* 0x00001fff04047589 */ /* 0x000e2200000e0000 */
[C---:B------:R-:W-:Y:S01]  /*0380*/  VIADD R31, R7.reuse, 0xffffffff ;  /* 0xffffffff071f7836 */ /* 0x040fe20000000000 */
[----:B------:R-:W-:Y:S01]  /*0390*/  ULDC.64 UR48, c[0x0][0x208] ;  /* 0x0000820000307ab9 */ /* 0x000fe20000000a00 */
[----:B------:R-:W-:-:S02]  /*03a0*/  ISETP.NE.AND P2, PT, R7, RZ, PT ;  /* 0x000000ff0700720c */ /* 0x000fc40003f45270 */
[----:B-1----:R-:W-:Y:S02]  /*03b0*/  SHF.R.S32.HI R0, RZ, 0x1f, R5 ;  /* 0x0000001fff007819 */ /* 0x002fe40000011405 */
[----:B------:R-:W-:Y:S02]  /*03c0*/  ISETP.GE.U32.AND P3, PT, R31, 0x2, PT ;  /* 0x000000021f00780c */ /* 0x000fe40003f66070 */
[----:B------:R-:W-:-:S04]  /*03d0*/  LEA.HI R0, R0, R5, RZ, 0x7 ;  /* 0x0000000500007211 */ /* 0x000fc800078f38ff */
[----:B------:R-:W-:Y:S02]  /*03e0*/  LOP3.LUT R0, R0, 0xffffff80, RZ, 0xc0, !PT ;  /* 0xffffff8000007812 */ /* 0x000fe400078ec0ff */
[----:B-----5:R-:W-:Y:S02]  /*03f0*/  ISETP.NE.OR P0, PT, R6, RZ, !P0 ;  /* 0x000000ff0600720c */ /* 0x020fe40004705670 */
[----:B--2---:R-:W-:Y:S02]  /*0400*/  ISETP.NE.OR P1, PT, R3, RZ, !P1 ;  /* 0x000000ff0300720c */ /* 0x004fe40004f25670 */
[----:B------:R-:W-:Y:S02]  /*0410*/  SHF.R.S32.HI R3, RZ, 0x1f, R2 ;  /* 0x0000001fff037819 */ /* 0x000fe40000011402 */
[----:B0-----:R-:W-:Y:S01]  /*0420*/  R2UR UR43, R4 ;  /* 0x00000000042b72ca */ /* 0x001fe200000e0000 */
[----:B------:R-:W-:Y:S01]  /*0430*/  IMAD.IADD R4, R5, 0x1, -R0 ;  /* 0x0000000105047824 */ /* 0x000fe200078e0a00 */
[----:B------:R-:W-:-:S05]  /*0440*/  LEA.HI R3, R3, R2, RZ, 0x2 ;  /* 0x0000000203037211 */ /* 0x000fca00078f10ff */
[----:B------:R-:W-:Y:S01]  /*0450*/  VOTEU.ALL UP0, P0 ;  /* 0x00000000003f7886 */ /* 0x000fe20000000000 */
[----:B------:R-:W-:Y:S01]  /*0460*/  LOP3.LUT R3, R3, 0xfffffffc, RZ, 0xc0, !PT ;  /* 0xfffffffc03037812 */ /* 0x000fe200078ec0ff */
[----:B------:R-:W-:-:S03]  /*0470*/  VOTEU.ALL UP1, P1 ;  /* 0x00000000003f7886 */ /* 0x000fc60000820000 */
[----:B------:R-:W0:Y:S01]  /*0480*/  @!UP0 S2UR UR7, SR_CgaCtaId ;  /* 0x00000000000789c3 */ /* 0x000e220000008800 */
[----:B------:R-:W-:Y:S01]  /*0490*/  @!UP0 UMOV UR6, 0x400 ;  /* 0x0000040000068882 */ /* 0x000fe20000000000 */
[----:B------:R-:W-:-:S04]  /*04a0*/  @!UP0 UIADD3 UR4, -UR4, 0x100000, URZ ;  /* 0x0010000004048890 */ /* 0x000fc8000fffe13f */
[----:B------:R-:W-:Y:S02]  /*04b0*/  @!UP0 USHF.L.U32 UR5, UR4, 0xb, URZ ;  /* 0x0000000b04058899 */ /* 0x000fe4000800063f */
[----:B------:R-:W-:Y:S01]  /*04c0*/  @!UP0 USHF.L.U32 UR4, UR4, 0x1, URZ ;  /* 0x0000000104048899 */ /* 0x000fe2000800063f */
[----:B------:R-:W-:Y:S01]  /*04d0*/  IMAD.IADD R14, R2, 0x1, -R3 ;  /* 0x00000001020e7824 */ /* 0x000fe200078e0a03 */
[----:B------:R-:W-:Y:S01]  /*04e0*/  @!UP1 UMOV UR9, 0x400 ;  /* 0x0000040000099882 */ /* 0x000fe20000000000 */
[----:B------:R-:W-:Y:S01]  /*04f0*/  VOTEU.ALL UP2, P1 ;  /* 0x00000000003f7886 */ /* 0x000fe20000840000 */
[----:B------:R-:W-:Y:S01]  /*0500*/  VOTEU.ALL UP3, P1 ;  /* 0x00000000003f7886 */ /* 0x000fe20000860000 */
[----:B------:R-:W-:Y:S01]  /*0510*/  VOTEU.ALL UP4, P1 ;  /* 0x00000000003f7886 */ /* 0x000fe20000880000 */
[----:B------:R-:W1:Y:S01]  /*0520*/  @!UP1 S2UR UR10, SR_CgaCtaId ;  /* 0x00000000000a99c3 */ /* 0x000e620000008800 */
[----:B------:R-:W-:Y:S01]  /*0530*/  VOTEU.ALL UP5, P1 ;  /* 0x00000000003f7886 */ /* 0x000fe200008a0000 */
[----:B0-----:R-:W-:-:S02]  /*0540*/  @!UP0 ULEA UR8, UR7, UR6, 0x18 ;  /* 0x0000000607088291 */ /* 0x001fc4000f8ec03f */
[----:B------:R-:W-:-:S04]  /*0550*/  @!UP1 UIADD3 UR6, -UR11, 0x100000, URZ ;  /* 0x001000000b069890 */ /* 0x000fc8000fffe13f */
[----:B------:R-:W-:Y:S02]  /*0560*/  @!UP1 USHF.L.U32 UR7, UR6, 0xb, URZ ;  /* 0x0000000b06079899 */ /* 0x000fe4000800063f */
[----:B------:R-:W-:Y:S01]  /*0570*/  @!UP1 USHF.L.U32 UR6, UR6, 0x1, URZ ;  /* 0x0000000106069899 */ /* 0x000fe2000800063f */
[----:B------:R-:W-:Y:S01]  /*0580*/  VOTEU.ALL UP0, P0 ;  /* 0x00000000003f7886 */ /* 0x000fe20000000000 */
[----:B-1----:R-:W-:Y:S01]  /*0590*/  @!UP1 ULEA UR9, UR10, UR9, 0x18 ;  /* 0x000000090a099291 */ /* 0x002fe2000f8ec03f */
[----:B------:R-:W-:Y:S02]  /*05a0*/  VOTEU.ALL UP1, P0 ;  /* 0x00000000003f7886 */ /* 0x000fe40000020000 */
[----:B------:R-:W-:Y:S01]  /*05b0*/  ULDC.64 UR10, c[0x0][0x598] ;  /* 0x00016600000a7ab9 */ /* 0x000fe20000000a00 */
[----:B------:R-:W-:Y:S01]  /*05c0*/  ISETP.NE.AND P0, PT, R14, 0x3, PT ;  /* 0x000000030e00780c */ /* 0x000fe20003f05270 */
[----:B------:R-:W0:Y:S02]  /*05d0*/  FENCE.VIEW.ASYNC.S ;  /* 0x00000000000073c6 */ /* 0x000e240000000000 */
[----:B0-----:R0:W3:Y:S01]  /*05e0*/  @!UP0 SYNCS.EXCH.64 URZ, [UR8+0x80], UR4 ;  /* 0x00008004083f85b2 */ /* 0x0010e20008000100 */
[----:B------:R-:W-:-:S02]  /*05f0*/  ISETP.NE.U32.AND P1, PT, RZ, UR10, PT ;  /* 0x0000000aff007c0c */ /* 0x000fc4000bf25070 */
[----:B------:R-:W-:Y:S02]  /*0600*/  ISETP.EQ.OR P0, PT, R14, RZ, !P0 ;  /* 0x000000ff0e00720c */ /* 0x000fe40004702670 */
[----:B------:R-:W-:Y:S02]  /*0610*/  ISETP.NE.AND.EX P1, PT, RZ, UR11, PT, P1 ;  /* 0x0000000bff007c0c */ /* 0x000fe4000bf25310 */
[----:B------:R-:W-:-:S04]  /*0620*/  ISETP.EQ.AND P0, PT, R7, RZ, P0 ;  /* 0x000000ff0700720c */ /* 0x000fc80000702270 */
[----:B------:R-:W-:-:S04]  /*0630*/  SEL R23, RZ, 0x1, !P0 ;  /* 0x00000001ff177807 */ /* 0x000fc80004000000 */
[----:B------:R-:W-:Y:S01]  /*0640*/  SEL R23, R23, 0x2, P3 ;  /* 0x0000000217177807 */ /* 0x000fe20001800000 */
[----:B------:R0:W3:Y:S01]  /*0650*/  @!UP1 SYNCS.EXCH.64 URZ, [UR8+0x88], UR4 ;  /* 0x00008804083f95b2 */ /* 0x0000e20008000100 */
[----:B------:R-:W-:Y:S01]  /*0660*/  NOP ;  /* 0x0000000000007918 */ /* 0x000fe20000000000 */
[----:B------:R0:W3:Y:S01]  /*0670*/  @!UP2 SYNCS.EXCH.64 URZ, [UR9+0x60], UR6 ;  /* 0x00006006093fa5b2 */ /* 0x0000e20008000100 */
[----:B------:R0:W3:Y:S01]  /*0680*/  @!UP3 SYNCS.EXCH.64 URZ, [UR9+0x68], UR6 ;  /* 0x00006806093fb5b2 */ /* 0x0000e20008000100 */
[----:B------:R0:W3:Y:S01]  /*0690*/  @!UP4 SYNCS.EXCH.64 URZ, [UR9+0x70], UR6 ;  /* 0x00007006093fc5b2 */ /* 0x0000e20008000100 */
[----:B------:R0:W3:Y:S01]  /*06a0*/  @!UP5 SYNCS.EXCH.64 URZ, [UR9+0x78], UR6 ;  /* 0x00007806093fd5b2 */ /* 0x0000e20008000100 */
[----:B------:R-:W-:Y:S01]  /*06b0*/  NOP ;  /* 0x0000000000007918 */ /* 0x000fe20000000000 */
[----:B---34-:R-:W-:Y:S06]  /*06c0*/  BAR.SYNC.DEFER_BLOCKING 0x0 ;  /* 0x0000000000007b1d */ /* 0x018fec0000010000 */
[----:B0-----:R-:W-:Y:S05]  /*06d0*/  @!P1 BRA `(.L_x_3) ;  /* 0x00000000001c9947 */ /* 0x001fea0003800000 */
[----:B------:R-:W0:Y:S02]  /*06e0*/  LDC.64 R2, c[0x0][0x598] ;  /* 0x00016600ff027b82 */ /* 0x000e240000000a00 */
[----:B0-----:R-:W2:Y:S02]  /*06f0*/  LDG.E.64 R2, desc[UR48][R2.64] ;  /* 0x0000003002027981 */ /* 0x001ea4000c1e1b00 */
[----:B--2---:R-:W-:-:S04]  /*0700*/  ISETP.NE.U32.AND P0, PT, R2, RZ, PT ;  /* 0x000000ff0200720c */ /* 0x004fc80003f05070 */
[----:B------:R-:W-:-:S13]  /*0710*/  ISETP.NE.AND.EX P0, PT, R3, RZ, PT, P0 ;  /* 0x000000ff0300720c */ /* 0x000fda0003f05300 */
[----:B------:R-:W-:Y:S05]  /*0720*/  @!P0 BRA `(.L_x_3) ;  /* 0x0000000000088947 */ /* 0x000fea0003800000 */
[----:B------:R1:W5:Y:S01]  /*0730*/  LD.E R80, desc[UR48][R2.64] ;  /* 0x0000003002507980 */ /* 0x000362000c101900 */
[----:B------:R-:W-:Y:S05]  /*0740*/  BRA `(.L_x_4) ;  /* 0x0000000000247947 */ /* 0x000fea0003800000 */
.L_x_3:
[----:B------:R-:W-:Y:S02]  /*0750*/  ULDC.64 UR4, c[0x0][0x588] ;  /* 0x0001620000047ab9 */ /* 0x000fe40000000a00 */
[----:B------:R-:W-:-:S04]  /*0760*/  ISETP.NE.U32.AND P0, PT, RZ, UR4, PT ;  /* 0x00000004ff007c0c */ /* 0x000fc8000bf05070 */
[----:B------:R-:W-:-:S13]  /*0770*/  ISETP.NE.AND.EX P0, PT, RZ, UR5, PT, P0 ;  /* 0x00000005ff007c0c */ /* 0x000fda000bf05300 */
[----:B------:R-:W-:Y:S05]  /*0780*/  @!P0 BRA `(.L_x_5) ;  /* 0x00000000000c8947 */ /* 0x000fea0003800000 */
[----:B------:R-:W0:Y:S02]  /*0790*/  LDC.64 R80, c[0x0][0x588] ;  /* 0x00016200ff507b82 */ /* 0x000e240000000a00 */
[----:B0-----:R0:W5:Y:S01]  /*07a0*/  LDG.E R80, desc[UR48][R80.64] ;  /* 0x0000003050507981 */ /* 0x001162000c1e1900 */
[----:B------:R-:W-:Y:S05]  /*07b0*/  BRA `(.L_x_4) ;  /* 0x0000000000087947 */ /* 0x000fea0003800000 */
.L_x_5:
[----:B------:R-:W-:Y:S02]  /*07c0*/  ULDC UR4, c[0x0][0x580] ;  /* 0x0001600000047ab9 */ /* 0x000fe40000000800 */
[----:B------:R-:W-:-:S07]  /*07d0*/  IMAD.U32 R80, RZ, RZ, UR4 ;  /* 0x00000004ff507e24 */ /* 0x000fce000f8e00ff */
.L_x_4:
[----:B------:R-:W-:Y:S02]  /*07e0*/  ULDC.64 UR4, c[0x0][0x5a0] ;  /* 0x0001680000047ab9 */ /* 0x000fe40000000a00 */
[----:B------:R-:W-:-:S04]  /*07f0*/  ISETP.NE.U32.AND P0, PT, RZ, UR4, PT ;  /* 0x00000004ff007c0c */ /* 0x000fc8000bf05070 */
[----:B------:R-:W-:-:S13]  /*0800*/  ISETP.NE.AND.EX P0, PT, RZ, UR5, PT, P0 ;  /* 0x00000005ff007c0c */ /* 0x000fda000bf05300 */
[----:B------:R-:W-:Y:S05]  /*0810*/  @!P0 BRA `(.L_x_6) ;  /* 0x00000000001c8947 */ /* 0x000fea0003800000 */
[----:B-1----:R-:W1:Y:S02]  /*0820*/  LDC.64 R2, c[0x0][0x5a0] ;  /* 0x00016800ff027b82 */ /* 0x002e640000000a00 */
[----:B-1----:R-:W2:Y:S02]  /*0830*/  LDG.E.64 R2, desc[UR48][R2.64] ;  /* 0x0000003002027981 */ /* 0x002ea4000c1e1b00 */
[----:B--2---:R-:W-:-:S04]  /*0840*/  ISETP.NE.U32.AND P0, PT, R2, RZ, PT ;  /* 0x000000ff0200720c */ /* 0x004fc80003f05070 */
[----:B------:R-:W-:-:S13]  /*0850*/  ISETP.NE.AND.EX P0, PT, R3, RZ, PT, P0 ;  /* 0x000000ff0300720c */ /* 0x000fda0003f05300 */
[----:B------:R-:W-:Y:S05]  /*0860*/  @!P0 BRA `(.L_x_6) ;  /* 0x0000000000088947 */ /* 0x000fea0003800000 */
[----:B0-----:R2:W5:Y:S01]  /*0870*/  LD.E R81, desc[UR48][R2.64] ;  /* 0x0000003002517980 */ /* 0x001562000c101900 */
[----:B------:R-:W-:Y:S05]  /*0880*/  BRA `(.L_x_7) ;  /* 0x0000000000247947 */ /* 0x000fea0003800000 */
.L_x_6:
[----:B------:R-:W-:Y:S02]  /*0890*/  ULDC.64 UR4, c[0x0][0x590] ;  /* 0x0001640000047ab9 */ /* 0x000fe40000000a00 */
[----:B------:R-:W-:-:S04]  /*08a0*/  ISETP.NE.U32.AND P0, PT, RZ, UR4, PT ;  /* 0x00000004ff007c0c */ /* 0x000fc8000bf05070 */
[----:B------:R-:W-:-:S13]  /*08b0*/  ISETP.NE.AND.EX P0, PT, RZ, UR5, PT, P0 ;  /* 0x00000005ff007c0c */ /* 0x000fda000bf05300 */
[----:B------:R-:W-:Y:S05]  /*08c0*/  @!P0 BRA `(.L_x_8) ;  /* 0x00000000000c8947 */ /* 0x000fea0003800000 */
[----:B-1----:R-:W0:Y:S02]  /*08d0*/  LDC.64 R2, c[0x0][0x590] ;  /* 0x00016400ff027b82 */ /* 0x002e240000000a00 */
[----:B0-----:R0:W5:Y:S01]  /*08e0*/  LDG.E R81, desc[UR48][R2.64] ;  /* 0x0000003002517981 */ /* 0x001162000c1e1900 */
[----:B------:R-:W-:Y:S05]  /*08f0*/  BRA `(.L_x_7) ;  /* 0x0000000000087947 */ /* 0x000fea0003800000 */
.L_x_8:
[----:B------:R-:W-:Y:S02]  /*0900*/  ULDC UR4, c[0x0][0x584] ;  /* 0x0001610000047ab9 */ /* 0x000fe40000000800 */
[----:B0-----:R-:W-:-:S07]  /*0910*/  IMAD.U32 R81, RZ, RZ, UR4 ;  /* 0x00000004ff517e24 */ /* 0x001fce000f8e00ff */
.L_x_7:
[----:B012---:R-:W0:Y:S01]  /*0920*/  LDC R2, c[0x0][0x65c] ;  /* 0x00019700ff027b82 */ /* 0x007e220000000800 */
[----:B------:R-:W1:Y:S01]  /*0930*/  S2R R15, SR_CTAID.Y ;  /* 0x00000000000f7919 */ /* 0x000e620000002600 */
[----:B------:R-:W-:Y:S01]  /*0940*/  ULDC UR6, c[0x0][0x28c] ;  /* 0x0000a30000067ab9 */ /* 0x000fe20000000800 */
[----:B------:R-:W-:Y:S01]  /*0950*/  ISETP.NE.AND P0, PT, R7, 0x2, PT ;  /* 0x000000020700780c */ /* 0x000fe20003f05270 */
[----:B------:R-:W-:Y:S01]  /*0960*/  UIADD3 UR6, UR6, 0x7f, URZ ;  /* 0x0000007f06067890 */ /* 0x000fe2000fffe03f */
[----:B------:R-:W2:Y:S01]  /*0970*/  S2R R6, SR_CTAID.X ;  /* 0x0000000000067919 */ /* 0x000ea20000002500 */
[----:B------:R-:W-:Y:S01]  /*0980*/  UMOV UR36, URZ ;  /* 0x0000003f00247c82 */ /* 0x000fe20008000000 */
[----:B------:R-:W-:Y:S01]  /*0990*/  UMOV UR37, URZ ;  /* 0x0000003f00257c82 */ /* 0x000fe20008000000 */
[----:B------:R-:W-:Y:S01]  /*09a0*/  USHF.R.S32.HI UR7, URZ, 0x1f, UR6 ;  /* 0x0000001f3f077899 */ /* 0x000fe20008011406 */
[----:B------:R-:W-:-:S03]  /*09b0*/  ULDC.64 UR8, c[0x0][0x650] ;  /* 0x0001940000087ab9 */ /* 0x000fc60000000a00 */
[----:B------:R-:W-:-:S04]  /*09c0*/  ULEA.HI UR7, UR7, UR6, URZ, 0x7 ;  /* 0x0000000607077291 */ /* 0x000fc8000f8f383f */
[----:B------:R-:W-:Y:S01]  /*09d0*/  USHF.R.S32.HI UR38, URZ, 0x7, UR7 ;  /* 0x000000073f267899 */ /* 0x000fe20008011407 */
[----:B0-----:R-:W-:-:S13]  /*09e0*/  ISETP.NE.AND P1, PT, R2, 0x1, PT ;  /* 0x000000010200780c */ /* 0x001fda0003f25270 */
[----:B------:R-:W2:Y:S01]  /*09f0*/  @P1 LDC R17, c[0x0][0x10] ;  /* 0x00000400ff111b82 */ /* 0x000ea20000000800 */
[----:B-1----:R-:W-:Y:S02]  /*0a00*/  @P1 IMAD.MOV.U32 R8, RZ, RZ, R15 ;  /* 0x000000ffff081224 */ /* 0x002fe400078e000f */
[----:B------:R-:W-:Y:S02]  /*0a10*/  @P1 IMAD.MOV.U32 R9, RZ, RZ, RZ ;  /* 0x000000ffff091224 */ /* 0x000fe400078e00ff */
[----:B------:R-:W-:-:S03]  /*0a20*/  @P1 IMAD.MOV.U32 R7, RZ, RZ, RZ ;  /* 0x000000ffff071224 */ /* 0x000fc600078e00ff */
[----:B------:R-:W0:Y:S01]  /*0a30*/  @!P1 LDC R3, c[0x0][0xc] ;  /* 0x00000300ff039b82 */ /* 0x000e220000000800 */
[----:B------:R-:W-:Y:S01]  /*0a40*/  ULDC UR4, c[0x0][0xc] ;  /* 0x0000030000047ab9 */ /* 0x000fe20000000800 */
[----:B------:R-:W-:Y:S02]  /*0a50*/  ULDC UR5, c[0x0][0x10] ;  /* 0x0000040000057ab9 */ /* 0x000fe40000000800 */
[----:B------:R-:W-:-:S04]  /*0a60*/  UIMAD.WIDE.U32 UR4, UR4, UR5, URZ ;  /* 0x00000005040472a5 */ /* 0x000fc8000f8e003f */
[----:B------:R-:W1:Y:S01]  /*0a70*/  LDC R0, c[0x0][0x14] ;  /* 0x00000500ff007b82 */ /* 0x000e620000000800 */
[----:B--2---:R-:W-:-:S04]  /*0a80*/  @P1 IMAD.WIDE.U32 R16, R6, R17, R8 ;  /* 0x0000001106101225 */ /* 0x004fc800078e0008 */
[----:B------:R-:W-:Y:S02]  /*0a90*/  @P1 IMAD.IADD R17, R17, 0x1, R7 ;  /* 0x0000000111111824 */ /* 0x000fe400078e0207 */
[----:B------:R-:W-:Y:S02]  /*0aa0*/  IMAD.MOV.U32 R7, RZ, RZ, RZ ;  /* 0x000000ffff077224 */ /* 0x000fe400078e00ff */
[----:B0-----:R-:W-:-:S04]  /*0ab0*/  @!P1 IMAD.WIDE.U32 R8, R3, R15, R6 ;  /* 0x0000000f03089225 */ /* 0x001fc800078e0006 */
[----:B------:R-:W-:Y:S02]  /*0ac0*/  @!P1 IMAD.MOV.U32 R16, RZ, RZ, R8 ;  /* 0x000000ffff109224 */ /* 0x000fe400078e0008 */
[----:B-1----:R-:W-:-:S04]  /*0ad0*/  IMAD.WIDE.U32 R10, R0, UR4, RZ ;  /* 0x00000004000a7c25 */ /* 0x002fc8000f8e00ff */
[----:B------:R-:W-:Y:S01]  /*0ae0*/  IMAD R3, R0, UR5, RZ ;  /* 0x0000000500037c24 */ /* 0x000fe2000f8e02ff */
[----:B------:R0:W-:Y:S01]  /*0af0*/  STL.64 [R1], R10 ;  /* 0x0000000a01007387 */ /* 0x0001e20000100a00 */
[----:B------:R-:W-:Y:S02]  /*0b00*/  @!P1 IMAD.MOV.U32 R17, RZ, RZ, R9 ;  /* 0x000000ffff119224 */ /* 0x000fe400078e0009 */
[----:B------:R-:W-:Y:S01]  /*0b10*/  IMAD.IADD R0, R11, 0x1, R3 ;  /* 0x000000010b007824 */ /* 0x000fe200078e0203 */
[----:B------:R-:W-:Y:S06]  /*0b20*/  @P0 BRA `(.L_x_9) ;  /* 0x0000000000200947 */ /* 0x000fec0003800000 */
[----:B------:R-:W-:Y:S01]  /*0b30*/  UISETP.GE.U32.AND UP0, UPT, UR38, 0x5, UPT ;  /* 0x000000052600788c */ /* 0x000fe2000bf06070 */
[----:B------:R-:W-:Y:S01]  /*0b40*/  IADD3 R16, P0, R16, R10, RZ ;  /* 0x0000000a10107210 */ /* 0x000fe20007f1e0ff */
[----:B------:R-:W-:Y:S01]  /*0b50*/  UIMAD.WIDE.U32 UR4, UR38, -0x33333333, URZ ;  /* 0xcccccccd260478a5 */ /* 0x000fe2000f8e003f */
[----:B------:R-:W-:-:S03]  /*0b60*/  UMOV UR37, URZ ;  /* 0x0000003f00257c82 */ /* 0x000fc60008000000 */
[----:B------:R-:W-:Y:S01]  /*0b70*/  USHF.R.U32.HI UR4, URZ, 0x2, UR5 ;  /* 0x000000023f047899 */ /* 0x000fe20008011605 */
[----:B------:R-:W-:-:S03]  /*0b80*/  IMAD.X R17, R0, 0x1, R17, P0 ;  /* 0x0000000100117824 */ /* 0x000fc600000e0611 */
[----:B------:R-:W-:Y:S02]  /*0b90*/  UIMAD UR36, UR4, -0x5, UR38 ;  /* 0xfffffffb042478a4 */ /* 0x000fe4000f8e0226 */
[----:B------:R-:W-:-:S12]  /*0ba0*/  @UP0 ULOP3.LUT UR37, UR4, 0x1, URZ, 0xc0, !UPT ;  /* 0x0000000104250892 */ /* 0x000fd8000f8ec03f */
.L_x_9:
[----:B------:R-:W-:Y:S01]  /*0bb0*/  ISETP.GE.U32.AND P0, PT, R16, UR8, PT ;  /* 0x0000000810007c0c */ /* 0x000fe2000bf06070 */
[----:B------:R-:W-:Y:S01]  /*0bc0*/  IMAD.MOV.U32 R22, RZ, RZ, -0x1 ;  /* 0xffffffffff167424 */ /* 0x000fe200078e00ff */
[----:B------:R-:W-:Y:S01]  /*0bd0*/  PRMT R3, RZ, 0x7610, R3 ;  /* 0x00007610ff037816 */ /* 0x000fe20000000003 */
[----:B------:R-:W-:Y:S01]  /*0be0*/  IMAD.MOV.U32 R18, RZ, RZ, -0x1 ;  /* 0xffffffffff127424 */ /* 0x000fe200078e00ff */
[----:B------:R-:W-:Y:S01]  /*0bf0*/  ISETP.GE.U32.AND.EX P0, PT, R17, UR9, PT, P0 ;  /* 0x0000000911007c0c */ /* 0x000fe2000bf06100 */
[----:B------:R-:W-:-:S12]  /*0c00*/  IMAD.MOV.U32 R19, RZ, RZ, -0x1 ;  /* 0xffffffffff137424 */ /* 0x000fd800078e00ff */
[----:B------:R-:W-:Y:S05]  /*0c10*/  @P0 BRA `(.L_x_10) ;  /* 0x0000000400580947 */ /* 0x000fea0003800000 */
[----:B------:R-:W1:Y:S01]  /*0c20*/  LDC.64 R20, c[0x0][0x628] ;  /* 0x00018a00ff147b82 */ /* 0x000e620000000a00 */
[----:B------:R-:W-:Y:S02]  /*0c30*/  IMAD.MOV.U32 R8, RZ, RZ, R16 ;  /* 0x000000ffff087224 */ /* 0x000fe400078e0010 */
[----:B------:R-:W-:-:S05]  /*0c40*/  IMAD.MOV.U32 R9, RZ, RZ, R17 ;  /* 0x000000ffff097224 */ /* 0x000fca00078e0011 */
[----:B------:R-:W2:Y:S08]  /*0c50*/  LDC R18, c[0x0][0x630] ;  /* 0x00018c00ff127b82 */ /* 0x000eb00000000800 */
[----:B------:R-:W3:Y:S01]  /*0c60*/  LDC.64 R24, c[0x0][0x620] ;  /* 0x00018800ff187b82 */ /* 0x000ee20000000a00 */
[----:B-1----:R-:W-:-:S04]  /*0c70*/  ISETP.NE.U32.AND P0, PT, R20, RZ, PT ;  /* 0x000000ff1400720c */ /* 0x002fc80003f05070 */
[----:B------:R-:W-:-:S13]  /*0c80*/  ISETP.NE.AND.EX P0, PT, R21, RZ, PT, P0 ;  /* 0x000000ff1500720c */ /* 0x000fda0003f05300 */
[----:B--23--:R-:W-:Y:S05]  /*0c90*/  @!P0 BRA `(.L_x_11) ;  /* 0x0000000000288947 */ /* 0x00cfea0003800000 */
[----:B------:R-:W1:Y:S02]  /*0ca0*/  LDC R3, c[0x0][0x634] ;  /* 0x00018d00ff037b82 */ /* 0x000e640000000800 */
[----:B-1----:R-:W-:-:S05]  /*0cb0*/  IADD3 R3, P0, R16, R3, RZ ;  /* 0x0000000310037210 */ /* 0x002fca0007f1e0ff */
[----:B------:R-:W-:-:S04]  /*0cc0*/  IMAD.X R19, RZ, RZ, R17, P0 ;  /* 0x000000ffff137224 */ /* 0x000fc800000e0611 */
[----:B------:R-:W-:-:S04]  /*0cd0*/  IMAD.WIDE.U32 R8, R19, R20, RZ ;  /* 0x0000001413087225 */ /* 0x000fc800078e00ff */
[----:B0-----:R-:W-:-:S04]  /*0ce0*/  IMAD.WIDE.U32 R10, P0, R3, R21, R8 ;  /* 0x00000015030a7225 */ /* 0x001fc80007800008 */
[----:B------:R-:W-:-:S04]  /*0cf0*/  IMAD.WIDE.U32 R8, R3, R20, RZ ;  /* 0x0000001403087225 */ /* 0x000fc800078e00ff */
[----:B------:R-:W-:Y:S01]  /*0d00*/  IMAD.X R13, RZ, RZ, RZ, P0 ;  /* 0x000000ffff0d7224 */ /* 0x000fe200000e06ff */
[----:B------:R-:W-:Y:S01]  /*0d10*/  IADD3 RZ, P0, R9, R10, RZ ;  /* 0x0000000a09ff7210 */ /* 0x000fe20007f1e0ff */
[----:B------:R-:W-:-:S04]  /*0d20*/  IMAD.MOV.U32 R12, RZ, RZ, R11 ;  /* 0x000000ffff0c7224 */ /* 0x000fc800078e000b */
[----:B------:R-:W-:-:S08]  /*0d30*/  IMAD.WIDE.U32.X R8, R19, R21, R12, P0 ;  /* 0x0000001513087225 */ /* 0x000fd000000e040c */
.L_x_11:
[-CC-:B------:R-:W-:Y:S01]  /*0d40*/  SHF.R.U64 R30, R8, R18.reuse, R9.reuse ;  /* 0x00000012081e7219 */ /* 0x180fe20000001209 */
[----:B------:R-:W1:Y:S01]  /*0d50*/  LDC R12, c[0x0][0x618] ;  /* 0x00018600ff0c7b82 */ /* 0x000e620000000800 */
[----:B------:R-:W-:Y:S01]  /*0d60*/  SHF.R.U32.HI R7, RZ, R18, R9 ;  /* 0x00000012ff077219 */ /* 0x000fe20000011609 */
[----:B------:R-:W-:Y:S01]  /*0d70*/  ULDC UR4, c[0x0][0x150] ;  /* 0x0000540000047ab9 */ /* 0x000fe20000000800 */
[----:B0-----:R-:W-:Y:S02]  /*0d80*/  IADD3 R11, P0, RZ, -R30, RZ ;  /* 0x8000001eff0b7210 */ /* 0x001fe40007f1e0ff */
[----:B------:R-:W-:-:S03]  /*0d90*/  I2FP.F32.U32 R3, R6 ;  /* 0x0000000600037245 */ /* 0x000fc60000201000 */
[----:B------:R-:W0:Y:S01]  /*0da0*/  LDC.64 R26, c[0x0][0x640] ;  /* 0x00019000ff1a7b82 */ /* 0x000e220000000a00 */
[----:B------:R-:W-:Y:S02]  /*0db0*/  IMAD.X R13, RZ, RZ, ~R7, P0 ;  /* 0x000000ffff0d7224 */ /* 0x000fe400000e0e07 */
[----:B------:R-:W-:Y:S01]  /*0dc0*/  FMUL R3, R3, UR4 ;  /* 0x0000000403037c20 */ /* 0x000fe20008400000 */
[----:B------:R-:W-:Y:S01]  /*0dd0*/  IMAD.WIDE.U32 R8, R11, R24, R16 ;  /* 0x000000180b087225 */ /* 0x000fe200078e0010 */
[----:B------:R-:W-:-:S03]  /*0de0*/  ULDC UR4, c[0x0][0x154] ;  /* 0x0000550000047ab9 */ /* 0x000fc60000000800 */
[----:B------:R-:W-:Y:S01]  /*0df0*/  IMAD R10, R13, R24, RZ ;  /* 0x000000180d0a7224 */ /* 0x000fe200078e02ff */
[----:B------:R-:W2:Y:S01]  /*0e00*/  LDC R7, c[0x0][0x144] ;  /* 0x00005100ff077b82 */ /* 0x000ea20000000800 */
[----:B------:R-:W3:Y:S02]  /*0e10*/  F2I.U32.TRUNC.NTZ R3, R3 ;  /* 0x0000000300037305 */ /* 0x000ee4000020f000 */
[----:B------:R-:W-:-:S04]  /*0e20*/  IMAD R11, R11, R25, R10 ;  /* 0x000000190b0b7224 */ /* 0x000fc800078e020a */
[----:B------:R-:W-:Y:S01]  /*0e30*/  IMAD.IADD R9, R9, 0x1, R11 ;  /* 0x0000000109097824 */ /* 0x000fe200078e020b */
[----:B------:R-:W4:Y:S01]  /*0e40*/  LDC R18, c[0x0][0x608] ;  /* 0x00018200ff127b82 */ /* 0x000f220000000800 */
[----:B------:R-:W-:-:S03]  /*0e50*/  IMAD.MOV.U32 R11, RZ, RZ, -0x1 ;  /* 0xffffffffff0b7424 */ /* 0x000fc600078e00ff */
[-C--:B-1----:R-:W-:Y:S02]  /*0e60*/  SHF.R.U64 R22, R8, R12.reuse, R9 ;  /* 0x0000000c08167219 */ /* 0x082fe40000001209 */
[----:B------:R-:W-:Y:S02]  /*0e70*/  I2FP.F32.U32 R8, R15 ;  /* 0x0000000f00087245 */ /* 0x000fe40000201000 */
[----:B------:R-:W1:Y:S01]  /*0e80*/  LDC R24, c[0x0][0x658] ;  /* 0x00019600ff187b82 */ /* 0x000e620000000800 */
[----:B0-----:R-:W-:Y:S01]  /*0e90*/  ISETP.NE.U32.AND P0, PT, R26, RZ, PT ;  /* 0x000000ff1a00720c */ /* 0x001fe20003f05070 */
[----:B---3--:R-:W-:Y:S01]  /*0ea0*/  IMAD.MOV R10, RZ, RZ, -R3 ;  /* 0x000000ffff0a7224 */ /* 0x008fe200078e0a03 */
[----:B------:R-:W-:Y:S01]  /*0eb0*/  SHF.R.U32.HI R9, RZ, R12, R9 ;  /* 0x0000000cff097219 */ /* 0x000fe20000011609 */
[----:B------:R-:W-:Y:S01]  /*0ec0*/  FMUL R8, R8, UR4 ;  /* 0x0000000408087c20 */ /* 0x000fe20008400000 */
[----:B------:R-:W-:-:S03]  /*0ed0*/  ISETP.NE.AND.EX P0, PT, R27, RZ, PT, P0 ;  /* 0x000000ff1b00720c */ /* 0x000fc60003f05300 */
[----:B------:R-:W0:Y:S01]  /*0ee0*/  LDC R20, c[0x0][0x148] ;  /* 0x00005200ff147b82 */ /* 0x000e220000000800 */
[----:B--2---:R-:W-:-:S07]  /*0ef0*/  IMAD R3, R7, R10, R6 ;  /* 0x0000000a07037224 */ /* 0x004fce00078e0206 */
[----:B------:R-:W2:Y:S01]  /*0f00*/  LDC R21, c[0x0][0x600] ;  /* 0x00018000ff157b82 */ /* 0x000ea20000000800 */
[-CC-:B----4-:R-:W-:Y:S02]  /*0f10*/  SHF.R.U64 R32, R22, R18.reuse, R9.reuse ;  /* 0x0000001216207219 */ /* 0x190fe40000001209 */
[----:B------:R-:W-:Y:S01]  /*0f20*/  SHF.R.U32.HI R7, RZ, R18, R9 ;  /* 0x00000012ff077219 */ /* 0x000fe20000011609 */
[----:B------:R-:W-:Y:S01]  /*0f30*/  IMAD.MOV.U32 R9, RZ, RZ, 0x1 ;  /* 0x00000001ff097424 */ /* 0x000fe200078e00ff */
[----:B------:R3:W4:Y:S03]  /*0f40*/  F2I.U32.TRUNC.NTZ R18, R8 ;  /* 0x0000000800127305 */ /* 0x000726000020f000 */
[----:B------:R-:W0:Y:S01]  /*0f50*/  LDC R25, c[0x0][0x648] ;  /* 0x00019200ff197b82 */ /* 0x000e220000000800 */
[-C--:B-1----:R-:W-:Y:S02]  /*0f60*/  SHF.L.U32 R6, R11, R24.reuse, RZ ;  /* 0x000000180b067219 */ /* 0x082fe400000006ff */
[----:B------:R-:W-:-:S02]  /*0f70*/  SHF.R.U64 R34, R32, R24, R7 ;  /* 0x0000001820227219 */ /* 0x000fc40000001207 */
[----:B------:R-:W-:Y:S02]  /*0f80*/  LOP3.LUT R13, RZ, R6, RZ, 0x33, !PT ;  /* 0x00000006ff0d7212 */ /* 0x000fe400078e33ff */
[-C--:B------:R-:W-:Y:S01]  /*0f90*/  SHF.R.U32.HI R7, RZ, R24.reuse, R7 ;  /* 0x00000018ff077219 */ /* 0x080fe20000011607 */
[----:B------:R-:W1:Y:S01]  /*0fa0*/  LDC R29, c[0x0][0x638] ;  /* 0x00018e00ff1d7b82 */ /* 0x000e620000000800 */
[----:B------:R-:W-:Y:S01]  /*0fb0*/  SHF.L.U32 R12, R9, R24, RZ ;  /* 0x00000018090c7219 */ /* 0x000fe200000006ff */
[----:B------:R-:W-:-:S06]  /*0fc0*/  IMAD.MOV.U32 R6, RZ, RZ, R34 ;  /* 0x000000ffff067224 */ /* 0x000fcc00078e0022 */
[----:B------:R-:W0:Y:S01]  /*0fd0*/  LDC R28, c[0x0][0x610] ;  /* 0x00018400ff1c7b82 */ /* 0x000e220000000800 */
[----:B---34-:R-:W-:Y:S05]  /*0fe0*/  @!P0 BRA `(.L_x_12) ;  /* 0x0000000000288947 */ /* 0x018fea0003800000 */
[----:B------:R-:W3:Y:S02]  /*0ff0*/  LDC R11, c[0x0][0x64c] ;  /* 0x00019300ff0b7b82 */ /* 0x000ee40000000800 */
[----:B---3--:R-:W-:-:S05]  /*1000*/  IADD3 R11, P0, R34, R11, RZ ;  /* 0x0000000b220b7210 */ /* 0x008fca0007f1e0ff */
[----:B------:R-:W-:-:S04]  /*1010*/  IMAD.X R19, RZ, RZ, R7, P0 ;  /* 0x000000ffff137224 */ /* 0x000fc800000e0607 */
[----:B------:R-:W-:-:S04]  /*1020*/  IMAD.WIDE.U32 R6, R19, R26, RZ ;  /* 0x0000001a13067225 */ /* 0x000fc800078e00ff */
[----:B------:R-:W-:-:S04]  /*1030*/  IMAD.WIDE.U32 R8, P0, R11, R27, R6 ;  /* 0x0000001b0b087225 */ /* 0x000fc80007800006 */
[----:B------:R-:W-:-:S04]  /*1040*/  IMAD.WIDE.U32 R6, R11, R26, RZ ;  /* 0x0000001a0b067225 */ /* 0x000fc800078e00ff */
[----:B------:R-:W-:Y:S01]  /*1050*/  IMAD.X R11, RZ, RZ, RZ, P0 ;  /* 0x000000ffff0b7224 */ /* 0x000fe200000e06ff */
[----:B------:R-:W-:Y:S01]  /*1060*/  IADD3 RZ, P0, R7, R8, RZ ;  /* 0x0000000807ff7210 */ /* 0x000fe20007f1e0ff */
[----:B------:R-:W-:-:S04]  /*1070*/  IMAD.MOV.U32 R10, RZ, RZ, R9 ;  /* 0x000000ffff0a7224 */ /* 0x000fc800078e0009 */
[----:B------:R-:W-:-:S08]  /*1080*/  IMAD.WIDE.U32.X R6, R19, R27, R10, P0 ;  /* 0x0000001b13067225 */ /* 0x000fd000000e040a */
.L_x_12:
[----:B0-----:R-:W-:Y:S01]  /*1090*/  SHF.R.U64 R6, R6, R25, R7 ;  /* 0x0000001906067219 */ /* 0x001fe20000001207 */
[----:B--2---:R-:W-:Y:S01]  /*10a0*/  VIADD R7, R21, 0xffffffff ;  /* 0xffffffff15077836 */ /* 0x004fe20000000000 */
[----:B------:R-:W-:Y:S01]  /*10b0*/  LOP3.LUT R13, R32, R13, RZ, 0xc0, !PT ;  /* 0x0000000d200d7212 */ /* 0x000fe200078ec0ff */
[----:B------:R-:W-:Y:S02]  /*10c0*/  IMAD.MOV R18, RZ, RZ, -R18 ;  /* 0x000000ffff127224 */ /* 0x000fe400078e0a12 */
[----:B------:R-:W-:Y:S01]  /*10d0*/  IMAD.MOV R8, RZ, RZ, -R6 ;  /* 0x000000ffff087224 */ /* 0x000fe200078e0a06 */
[----:B------:R-:W-:Y:S01]  /*10e0*/  LOP3.LUT R7, R22, R7, RZ, 0xc0, !PT ;  /* 0x0000000716077212 */ /* 0x000fe200078ec0ff */
[----:B------:R-:W-:Y:S02]  /*10f0*/  IMAD R12, R12, R6, R13 ;  /* 0x000000060c0c7224 */ /* 0x000fe400078e020d */
[----:B------:R-:W-:Y:S02]  /*1100*/  @P1 IMAD R3, R20, R18, R15 ;  /* 0x0000001214031224 */ /* 0x000fe400078e020f */
[----:B-1----:R-:W-:-:S02]  /*1110*/  IMAD R6, R8, R29, R34 ;  /* 0x0000001d08067224 */ /* 0x002fc400078e0222 */
[----:B------:R-:W-:Y:S02]  /*1120*/  IMAD R22, R12, R28, R3 ;  /* 0x0000001c0c167224 */ /* 0x000fe400078e0203 */
[----:B------:R-:W-:Y:S02]  /*1130*/  IMAD R7, R6, R21, R7 ;  /* 0x0000001506077224 */ /* 0x000fe400078e0207 */
[----:B------:R-:W-:Y:S02]  /*1140*/  IMAD.MOV.U32 R3, RZ, RZ, 0x1 ;  /* 0x00000001ff037424 */ /* 0x000fe400078e00ff */
[----:B------:R-:W-:Y:S01]  /*1150*/  IMAD.MOV.U32 R19, RZ, RZ, R30 ;  /* 0x000000ffff137224 */ /* 0x000fe200078e001e */
[----:B------:R-:W-:Y:S02]  /*1160*/  SEL R18, R7, R22, !P1 ;  /* 0x0000001607127207 */ /* 0x000fe40004800000 */
[----:B------:R-:W-:-:S07]  /*1170*/  SEL R22, R22, R7, !P1 ;  /* 0x0000000716167207 */ /* 0x000fce0004800000 */
.L_x_10:
[----:B------:R-:W-:Y:S05]  /*1180*/  @!P2 BRA `(.L_x_13) ;  /* 0x000000740058a947 */ /* 0x000fea0003800000 */
[----:B------:R-:W-:-:S13]  /*1190*/  ISETP.GT.U32.AND P0, PT, R31, 0x1, PT ;  /* 0x000000011f00780c */ /* 0x000fda0003f04070 */
[----:B------:R-:W-:Y:S05]  /*11a0*/  @P0 EXIT ;  /* 0x000000000000094d */ /* 0x000fea0003800000 */
.L_x_14:
[----:B------:R-:W-:-:S08]  /*11b0*/  NOP ;  /* 0x0000000000007918 */ /* 0x000fd00000000000 */
[----:B------:R-:W1:Y:S02]  /*11c0*/  USETMAXREG.TRY_ALLOC.CTAPOOL UP0, 0xe8 ;  /* 0x000000e8000079c8 */ /* 0x000e640008000600 */
[----:B-1----:R-:W-:-:S13]  /*11d0*/  PLOP3.LUT P0, PT, PT, PT, UP0, 0x80, 0x0 ;  /* 0x000000000000781c */ /* 0x002fda0003f0f008 */
[----:B------:R-:W-:Y:S05]  /*11e0*/  @!P0 BRA `(.L_x_14) ;  /* 0xfffffffc00f08947 */ /* 0x000fea000383ffff */
[----:B------:R-:W-:-:S13]  /*11f0*/  LOP3.LUT P0, RZ, R3, 0xff, RZ, 0xc0, !PT ;  /* 0x000000ff03ff7812 */ /* 0x000fda000780c0ff */
[----:B------:R-:W-:Y:S05]  /*1200*/  @!P0 EXIT ;  /* 0x000000000000894d */ /* 0x000fea0003800000 */
[----:B------:R-:W2:Y:S01]  /*1210*/  LDL.64 R8, [R1] ;  /* 0x0000000001087983 */ /* 0x000ea20000100a00 */
[----:B------:R-:W-:Y:S01]  /*1220*/  SHF.R.S32.HI R3, RZ, 0x1f, R4 ;  /* 0x0000001fff037819 */ /* 0x000fe20000011404 */
[----:B------:R-:W1:Y:S01]  /*1230*/  S2UR UR4, SR_CgaCtaId ;  /* 0x00000000000479c3 */ /* 0x000e620000008800 */
[----:B------:R-:W-:Y:S01]  /*1240*/  UMOV UR40, 0x400 ;  /* 0x0000040000287882 */ /* 0x000fe20000000000 */
[----:B------:R-:W-:Y:S01]  /*1250*/  UISETP.LT.AND UP0, UPT, UR38, 0x1, UPT ;  /* 0x000000012600788c */ /* 0x000fe2000bf01270 */
[CC--:B------:R-:W-:Y:S01]  /*1260*/  LEA.HI R5, R3.reuse, R4.reuse, RZ, 0x2 ;  /* 0x0000000403057211 */ /* 0x0c0fe200078f10ff */
[----:B------:R-:W-:Y:S01]  /*1270*/  UIADD3 UR5, UR43, -0x1, URZ ;  /* 0xffffffff2b057890 */ /* 0x000fe2000fffe03f */
[----:B------:R-:W-:Y:S01]  /*1280*/  LEA.HI R3, R3, R4, RZ, 0x5 ;  /* 0x0000000403037211 */ /* 0x000fe200078f28ff */
[----:B------:R-:W-:Y:S01]  /*1290*/  USEL UR42, UR38, 0x1, UP0 ;  /* 0x00000001262a7887 */ /* 0x000fe20008000000 */
[--C-:B------:R-:W-:Y:S01]  /*12a0*/  SHF.R.S32.HI R82, RZ, 0x2, R5.reuse ;  /* 0x00000002ff527819 */ /* 0x100fe20000011405 */
[----:B------:R-:W3:Y:S01]  /*12b0*/  LDC R86, c[0x0][0x658] ;  /* 0x00019600ff567b82 */ /* 0x000ee20000000800 */
[----:B------:R-:W-:Y:S01]  /*12c0*/  SHF.R.S32.HI R7, RZ, 0x1f, R5 ;  /* 0x0000001fff077819 */ /* 0x000fe20000011405 */
[----:B------:R-:W-:Y:S01]  /*12d0*/  UISETP.NE.AND UP0, UPT, UR5, URZ, UPT ;  /* 0x0000003f0500728c */ /* 0x000fe2000bf05270 */
[----:B------:R-:W-:Y:S01]  /*12e0*/  SHF.R.S32.HI R3, RZ, 0x5, R3 ;  /* 0x00000005ff037819 */ /* 0x000fe20000011403 */
[----:B------:R-:W-:Y:S01]  /*12f0*/  ULDC UR8, c[0x0][0x284] ;  /* 0x0000a10000087ab9 */ /* 0x000fe20000000800 */
[----:B------:R-:W-:Y:S01]  /*1300*/  LEA.HI R7, R7, R82, RZ, 0x3 ;  /* 0x0000005207077211 */ /* 0x000fe200078f18ff */
[----:B------:R-:W-:Y:S01]  /*1310*/  USEL UR7, URZ, 0x1, UP0 ;  /* 0x000000013f077887 */ /* 0x000fe20008000000 */
[----:B------:R-:W-:Y:S01]  /*1320*/  LOP3.LUT R5, R5, 0xfffffffc, RZ, 0xc0, !PT ;  /* 0xfffffffc05057812 */ /* 0x000fe200078ec0ff */
[----:B------:R-:W4:Y:S01]  /*1330*/  LDC.64 R88, c[0x0][0x5c8] ;  /* 0x00017200ff587b82 */ /* 0x000f220000000a00 */
[----:B------:R-:W-:Y:S01]  /*1340*/  LOP3.LUT R7, R7, 0xfffffff8, RZ, 0xc0, !PT ;  /* 0xfffffff807077812 */ /* 0x000fe200078ec0ff */
[----:B------:R-:W-:Y:S01]  /*1350*/  USHF.L.U32 UR39, UR38, 0x1, URZ ;  /* 0x0000000126277899 */ /* 0x000fe2000800063f */
[----:B------:R-:W-:Y:S01]  /*1360*/  LOP3.LUT R93, R23, 0x1, RZ, 0xfc, !PT ;  /* 0x00000001175d7812 */ /* 0x000fe200078efcff */
[----:B------:R-:W-:Y:S01]  /*1370*/  IMAD.IADD R5, R4, 0x1, -R5 ;  /* 0x0000000104057824 */ /* 0x000fe200078e0a05 */
[----:B------:R-:W-:Y:S01]  /*1380*/  UIADD3 UR42, -UR42, UR38, URZ ;  /* 0x000000262a2a7290 */ /* 0x000fe2000fffe13f */
[----:B------:R-:W-:-:S02]  /*1390*/  IMAD.IADD R82, R82, 0x1, -R7 ;  /* 0x0000000152527824 */ /* 0x000fc400078e0a07 */
[----:B------:R-:W0:Y:S01]  /*13a0*/  LDC R6, c[0x0][0x288] ;  /* 0x0000a200ff067b82 */ /* 0x000e220000000800 */
[----:B-1----:R-:W-:Y:S01]  /*13b0*/  ULEA UR40, UR4, UR40, 0x18 ;  /* 0x0000002804287291 */ /* 0x002fe2000f8ec03f */
[--C-:B------:R-:W-:Y:S01]  /*13c0*/  IMAD R92, R3, -0x10, -R82.reuse ;  /* 0xfffffff0035c7824 */ /* 0x100fe200078e0a52 */
[--C-:B------:R-:W-:Y:S01]  /*13d0*/  SHF.R.S32.HI R83, RZ, 0x1f, R82.reuse ;  /* 0x0000001fff537819 */ /* 0x100fe20000011452 */
[----:B------:R-:W-:Y:S01]  /*13e0*/  USHF.L.U32 UR4, UR5, 0x3, URZ ;  /* 0x0000000305047899 */ /* 0x000fe2000800063f */
[----:B------:R-:W-:Y:S01]  /*13f0*/  IMAD.MOV.U32 R7, RZ, RZ, 0x1 ;  /* 0x00000001ff077424 */ /* 0x000fe200078e00ff */
[----:B------:R-:W-:Y:S01]  /*1400*/  UIADD3 UR5, UR40, 0x14180, URZ ;  /* 0x0001418028057890 */ /* 0x000fe2000fffe03f */
[----:B------:R-:W-:Y:S01]  /*1410*/  IMAD.SHL.U32 R84, R5, 0x2, RZ ;  /* 0x0000000205547824 */ /* 0x000fe200078e00ff */
[----:B------:R-:W-:Y:S01]  /*1420*/  UIADD3 UR6, UR40, 0x180, URZ ;  /* 0x0000018028067890 */ /* 0x000fe2000fffe03f */
[----:B------:R-:W-:Y:S01]  /*1430*/  IMAD.WIDE R82, R3, 0x10, R82 ;  /* 0x0000001003527825 */ /* 0x000fe200078e0252 */
[----:B------:R-:W-:-:S02]  /*1440*/  USHF.R.U32.HI UR5, URZ, 0x4, UR5 ;  /* 0x000000043f057899 */ /* 0x000fc40008011605 */
[----:B------:R-:W-:Y:S01]  /*1450*/  USHF.R.U32.HI UR6, URZ, 0x4, UR6 ;  /* 0x000000043f067899 */ /* 0x000fe20008011606 */
[----:B------:R-:W-:Y:S01]  /*1460*/  IMAD.MOV.U32 R3, RZ, RZ, -0x1 ;  /* 0xffffffffff037424 */ /* 0x000fe200078e00ff */
[----:B------:R-:W-:Y:S01]  /*1470*/  UIADD3 UR41, UR40, 0x60, URZ ;  /* 0x0000006028297890 */ /* 0x000fe2000fffe03f */
[----:B------:R-:W-:Y:S01]  /*1480*/  IMAD.U32 R94, RZ, RZ, UR7 ;  /* 0x00000007ff5e7e24 */ /* 0x000fe2000f8e00ff */
[----:B------:R-:W-:Y:S01]  /*1490*/  ULOP3.LUT UR4, UR4, 0x8, URZ, 0xc0, !UPT ;  /* 0x0000000804047892 */ /* 0x000fe2000f8ec03f */
[C---:B----4-:R-:W-:Y:S01]  /*14a0*/  SHF.L.U64.HI R87, R88.reuse, 0x3, R89 ;  /* 0x0000000358577819 */ /* 0x050fe20000010259 */
[----:B------:R-:W-:Y:S01]  /*14b0*/  ULOP3.LUT UR5, UR5, 0x3fff, URZ, 0xc0, !UPT ;  /* 0x00003fff05057892 */ /* 0x000fe2000f8ec03f */
[-C--:B---3--:R-:W-:Y:S01]  /*14c0*/  SHF.L.U32 R3, R3, R86.reuse, RZ ;  /* 0x0000005603037219 */ /* 0x088fe200000006ff */
[----:B------:R-:W-:Y:S01]  /*14d0*/  ULOP3.LUT UR6, UR6, 0x3fff, URZ, 0xc0, !UPT ;  /* 0x00003fff06067892 */ /* 0x000fe2000f8ec03f */
[----:B------:R-:W-:Y:S01]  /*14e0*/  SHF.L.U32 R86, R7, R86, RZ ;  /* 0x0000005607567219 */ /* 0x000fe200000006ff */
[----:B------:R-:W-:Y:S01]  /*14f0*/  IMAD.SHL.U32 R88, R88, 0x8, RZ ;  /* 0x0000000858587824 */ /* 0x000fe200078e00ff */
[----:B------:R-:W-:Y:S01]  /*1500*/  LOP3.LUT R91, RZ, R3, RZ, 0x33, !PT ;  /* 0x00000003ff5b7212 */ /* 0x000fe200078e33ff */
[----:B0-----:R-:W-:Y:S01]  /*1510*/  IMAD R89, R5, -0x2, R6 ;  /* 0xfffffffe05597824 */ /* 0x001fe200078e0206 */
[----:B------:R-:W-:Y:S01]  /*1520*/  SHF.R.S32.HI R85, RZ, 0x1f, R84 ;  /* 0x0000001fff557819 */ /* 0x000fe20000011454 */
[----:B------:R-:W-:Y:S01]  /*1530*/  VIADD R92, R92, UR8 ;  /* 0x000000085c5c7c36 */ /* 0x000fe20008000000 */
[----:B------:R-:W-:-:S02]  /*1540*/  ULEA UR43, UR43, UR41, 0x3 ;  /* 0x000000292b2b7291 */ /* 0x000fc4000f8e183f */
[----:B------:R-:W-:Y:S02]  /*1550*/  ULOP3.LUT UR44, UR4, 0x8, URZ, 0x3c, !UPT ;  /* 0x00000008042c7892 */ /* 0x000fe4000f8e3c3f */
[----:B------:R-:W-:Y:S02]  /*1560*/  ULOP3.LUT UR45, UR4, 0x18, URZ, 0x3c, !UPT ;  /* 0x00000018042d7892 */ /* 0x000fe4000f8e3c3f */
[----:B------:R-:W-:Y:S02]  /*1570*/  ULOP3.LUT UR46, UR5, 0x10000, URZ, 0xfc, !UPT ;  /* 0x00010000052e7892 */ /* 0x000fe4000f8efc3f */
[----:B------:R-:W-:Y:S01]  /*1580*/  ULOP3.LUT UR47, UR6, 0x10000, URZ, 0xfc, !UPT ;  /* 0x00010000062f7892 */ /* 0x000fe2000f8efc3f */
[----:B--2---:R-:W-:-:S11]  /*1590*/  SHF.L.U64.HI R90, R8, 0x1, R0 ;  /* 0x00000001085a7819 */ /* 0x004fd60000010200 */
.L_x_146:
[----:B------:R-:W-:-:S04]  /*15a0*/  SHF.L.U32 R0, R94, 0x1f, RZ ;  /* 0x0000001f5e007819 */ /* 0x000fc800000006ff */
[----:B------:R-:W0:Y:S02]  /*15b0*/  SYNCS.PHASECHK.TRANS64.TRYWAIT P0, [UR43+-0x8], R0 ;  /* 0xfffff800ff0075a7 */ /* 0x000e24000800016b */
[----:B0--3--:R-:W-:Y:S05]  /*15c0*/  @!P0 BRA `(.L_x_15) ;  /* 0x0000008000848947 */ /* 0x009fea0003800000 */
.L_x_169:
[----:B------:R-:W-:Y:S02]  /*15d0*/  ULDC UR4, c[0x0][0x28c] ;  /* 0x0000a30000047ab9 */ /* 0x000fe40000000800 */
[----:B------:R-:W-:-:S13]  /*15e0*/  ISETP.LT.AND P0, PT, RZ, UR4, PT ;  /* 0x00000004ff007c0c */ /* 0x000fda000bf01270 */
[----:B------:R-:W-:Y:S05]  /*15f0*/  @P0 BRA `(.L_x_16) ;  /* 0x0000000000400947 */ /* 0x000fea0003800000 */
[----:B0-----:R-:W-:Y:S01]  /*1600*/  MOV R0, 0x0 ;  /* 0x0000000000007802 */ /* 0x001fe20000000f00 */
[----:B------:R-:W-:Y:S01]  /*1610*/  ULDC.64 UR4, c[0x4][0x68] ;  /* 0x01001a0000047ab9 */ /* 0x000fe20000000a00 */
[----:B------:R-:W-:Y:S01]  /*1620*/  ULDC.64 UR6, c[0x4][0x8] ;  /* 0x0100020000067ab9 */ /* 0x000fe20000000a00 */
[----:B------:R-:W-:Y:S01]  /*1630*/  IMAD.U32 R4, RZ, RZ, UR4 ;  /* 0x00000004ff047e24 */ /* 0x000fe2000f8e00ff */
[----:B------:R0:W1:Y:S01]  /*1640*/  LDC.64 R14, c[0x4][R0] ;  /* 0x01000000000e7b82 */ /* 0x0000620000000a00 */
[----:B------:R-:W-:Y:S01]  /*1650*/  IMAD.U32 R5, RZ, RZ, UR5 ;  /* 0x00000005ff057e24 */ /* 0x000fe2000f8e00ff */
[----:B------:R-:W-:Y:S01]  /*1660*/  ULDC.64 UR4, c[0x4][0x70] ;  /* 0x01001c0000047ab9 */ /* 0x000fe20000000a00 */
[----:B------:R-:W-:Y:S02]  /*1670*/  IMAD.U32 R10, RZ, RZ, UR6 ;  /* 0x00000006ff0a7e24 */ /* 0x000fe4000f8e00ff */
[----:B------:R-:W-:Y:S02]  /*1680*/  IMAD.U32 R6, RZ, RZ, UR4 ;  /* 0x00000004ff067e24 */ /* 0x000fe4000f8e00ff */
[----:B------:R-:W-:-:S02]  /*1690*/  IMAD.U32 R7, RZ, RZ, UR5 ;  /* 0x00000005ff077e24 */ /* 0x000fc4000f8e00ff */
[----:B------:R-:W-:Y:S02]  /*16a0*/  IMAD.U32 R11, RZ, RZ, UR7 ;  /* 0x00000007ff0b7e24 */ /* 0x000fe4000f8e00ff */
[----:B------:R-:W-:Y:S02]  /*16b0*/  IMAD.MOV.U32 R8, RZ, RZ, 0x1e1 ;  /* 0x000001e1ff087424 */ /* 0x000fe400078e00ff */
[----:B------:R-:W-:Y:S02]  /*16c0*/  IMAD.MOV.U32 R12, RZ, RZ, 0x1 ;  /* 0x00000001ff0c7424 */ /* 0x000fe400078e00ff */
[----:B0-----:R-:W-:-:S07]  /*16d0*/  IMAD.MOV.U32 R13, RZ, RZ, RZ ;  /* 0x000000ffff0d7224 */ /* 0x001fce00078e00ff */
[----:B------:R-:W-:-:S07]  /*16e0*/  LEPC R20, `(.L_x_16) ;  /* 0x000000001014794e */ /* 0x000fce0000000000 */
[----:B-1---5:R-:W-:Y:S05]  /*16f0*/  CALL.ABS.NOINC R14 ;  /* 0x000000000e007343 */ /* 0x022fea0003c00000 */
.L_x_16:
[----:B------:R-:W-:-:S13]  /*1700*/  ISETP.NE.AND P0, PT, R93, 0x3, PT ;  /* 0x000000035d00780c */ /* 0x000fda0003f05270 */
[----:B------:R-:W-:Y:S05]  /*1710*/  @!P0 BRA `(.L_x_17) ;  /* 0x0000000000048947 */ /* 0x000fea0003800000 */
[----:B------:R-:W-:Y:S01]  /*1720*/  BPT.TRAP 0x1 ;  /* 0x000000040000795c */ /* 0x000fe20000300000 */
.L_x_17:
[----:B0-----:R-:W-:Y:S02]  /*1730*/  IMAD.U32 R3, RZ, RZ, UR36 ;  /* 0x00000024ff037e24 */ /* 0x001fe4000f8e00ff */
[----:B------:R-:W-:-:S03]  /*1740*/  IMAD.U32 R0, RZ, RZ, UR37 ;  /* 0x00000025ff007e24 */ /* 0x000fc6000f8e00ff */
[----:B------:R-:W-:Y:S02]  /*1750*/  LEA R3, R3, UR40, 0x3 ;  /* 0x0000002803037c11 */ /* 0x000fe4000f8e18ff */
[----:B------:R-:W-:-:S04]  /*1760*/  SHF.L.U32 R0, R0, 0x1f, RZ ;  /* 0x0000001f00007819 */ /* 0x000fc800000006ff */
[----:B------:R0:W1:Y:S01]  /*1770*/  SYNCS.PHASECHK.TRANS64.TRYWAIT P1, [R3+URZ], R0 ;  /* 0x00000000030075a7 */ /* 0x000062000802017f */
[----:B------:R-:W-:Y:S05]  /*1780*/  @!P0 BRA `(.L_x_18) ;  /* 0x0000000000048947 */ /* 0x000fea0003800000 */
[----:B------:R-:W-:Y:S01]  /*1790*/  BPT.TRAP 0x1 ;  /* 0x000000040000795c */ /* 0x000fe20000300000 */
.L_x_18:
[----:B-1----:R-:W-:Y:S05]  /*17a0*/  @P1 BRA `(.L_x_19) ;  /* 0x0000000000081947 */ /* 0x002fea0003800000 */
[----:B------:R-:W1:Y:S02]  /*17b0*/  SYNCS.PHASECHK.TRANS64.TRYWAIT P1, [R3+URZ], R0 ;  /* 0x00000000030075a7 */ /* 0x000e64000802017f */
[----:B-1----:R-:W-:Y:S05]  /*17c0*/  @!P1 BRA `(.L_x_20) ;  /* 0x00000080001c9947 */ /* 0x002fea0003800000 */
.L_x_19:
[----:B------:R-:W-:Y:S05]  /*17d0*/  WARPSYNC.ALL ;  /* 0x0000000000007948 */ /* 0x000fea0003800000 */
[----:B------:R-:W-:Y:S01]  /*17e0*/  ULEA UR9, UR36, UR47, 0xa ;  /* 0x0000002f24097291 */ /* 0x000fe2000f8e503f */
[----:B------:R-:W-:Y:S01]  /*17f0*/  WARPGROUP.ARRIVE ;  /* 0x00000000000079c5 */ /* 0x000fe20000000000 */
[----:B------:R-:W-:Y:S01]  /*1800*/  UIMAD UR8, UR36, 0x700, UR46 ;  /* 0x00000700240878a4 */ /* 0x000fe2000f8e022e */
[----:B01----:R-:W-:Y:S01]  /*1810*/  IMAD.U32 R0, RZ, RZ, UR42 ;  /* 0x0000002aff007e24 */ /* 0x003fe2000f8e00ff */
[----:B------:R-:W-:Y:S01]  /*1820*/  UMOV UR5, 0x40000040 ;  /* 0x4000004000057882 */ /* 0x000fe20000000000 */
[----:B------:R-:W-:Y:S01]  /*1830*/  UMOV UR7, 0x40000040 ;  /* 0x4000004000077882 */ /* 0x000fe20000000000 */
[----:B------:R-:W-:Y:S01]  /*1840*/  UIADD3 UR10, UR8, 0x80, URZ ;  /* 0x00000080080a7890 */ /* 0x000fe2000fffe03f */
[----:B------:R-:W-:-:S02]  /*1850*/  UMOV UR4, UR9 ;  /* 0x0000000900047c82 */ /* 0x000fc40008000000 */
[----:B------:R-:W-:Y:S01]  /*1860*/  UMOV UR6, UR8 ;  /* 0x0000000800067c82 */ /* 0x000fe20008000000 */
[----:B------:R-:W-:Y:S01]  /*1870*/  UIADD3 UR11, UR8, 0x100, URZ ;  /* 0x00000100080b7890 */ /* 0x000fe2000fffe03f */
[----:B------:R-:W-:Y:S01]  /*1880*/  HGMMA.64x16x16.F32.BF16 R72, gdesc[UR4], RZ, !UPT, gsb0 ;  /* 0x00200000044879f0 */ /* 0x000fe2000c0018ff */
[----:B------:R-:W-:Y:S01]  /*1890*/  UMOV UR7, 0x40000040 ;  /* 0x4000004000077882 */ /* 0x000fe20000000000 */
[----:B------:R-:W-:Y:S01]  /*18a0*/  UMOV UR6, UR10 ;  /* 0x0000000a00067c82 */ /* 0x000fe20008000000 */
[----:B------:R-:W-:Y:S01]  /*18b0*/  UIADD3 UR12, UR8, 0x180, URZ ;  /* 0x00000180080c7890 */ /* 0x000fe2000fffe03f */
[----:B------:R-:W-:Y:S01]  /*18c0*/  ISETP.GE.AND P1, PT, R0, 0x1, PT ;  /* 0x000000010000780c */ /* 0x000fe20003f26270 */
[----:B------:R-:W-:Y:S01]  /*18d0*/  UIADD3 UR10, UR8, 0x200, URZ ;  /* 0x00000200080a7890 */ /* 0x000fe2000fffe03f */
[----:B------:R-:W-:Y:S02]  /*18e0*/  WARPGROUP.DEPBAR.LE gsb0, 0x0 ;  /* 0x00008000000079c5 */ /* 0x000fe40000010000 */
[----:B------:R-:W-:-:S06]  /*18f0*/  WARPGROUP.ARRIVE ;  /* 0x00000000000079c5 */ /* 0x000fcc0000000000 */
[----:B------:R-:W-:Y:S01]  /*1900*/  HGMMA.64x16x16.F32.BF16 R64, gdesc[UR4], RZ, !UPT, gsb0 ;  /* 0x00200000044079f0 */ /* 0x000fe2000c0018ff */
[----:B------:R-:W-:Y:S01]  /*1910*/  UMOV UR6, UR11 ;  /* 0x0000000b00067c82 */ /* 0x000fe20008000000 */
[----:B------:R-:W-:Y:S01]  /*1920*/  UMOV UR7, 0x40000040 ;  /* 0x4000004000077882 */ /* 0x000fe20000000000 */
        /* <DEDUP_REMOVED lines=28> */
[----:B------:R-:W-:Y:S02]  /*1af0*/  UIADD3 UR4, UR9, 0x2, URZ ;  /* 0x0000000209047890 */ /* 0x000fe4000fffe03f */
[----:B------:R-:W-:Y:S01]  /*1b00*/  UIADD3 UR6, UR8, 0x2, URZ ;  /* 0x0000000208067890 */ /* 0x000fe2000fffe03f */
[----:B------:R-:W-:Y:S01]  /*1b10*/  UMOV UR5, 0x40000040 ;  /* 0x4000004000057882 */ /* 0x000fe20000000000 */
[----:B------:R-:W-:Y:S01]  /*1b20*/  UMOV UR7, 0x40000040 ;  /* 0x4000004000077882 */ /* 0x000fe20000000000 */
[----:B------:R-:W-:Y:S02]  /*1b30*/  WARPGROUP.DEPBAR.LE gsb0, 0x0 ;  /* 0x00008000000079c5 */ /* 0x000fe40000010000 */
[----:B------:R-:W-:-:S06]  /*1b40*/  WARPGROUP.ARRIVE ;  /* 0x00000000000079c5 */ /* 0x000fcc0000000000 */
[----:B------:R-:W-:Y:S01]  /*1b50*/  HGMMA.64x16x16.F32.BF16 R72, gdesc[UR4], R72, gsb0 ;  /* 0x00200000044879f0 */ /* 0x000fe20008001848 */
[----:B------:R-:W-:Y:S01]  /*1b60*/  UMOV UR6, UR10 ;  /* 0x0000000a00067c82 */ /* 0x000fe20008000000 */
[----:B------:R-:W-:Y:S01]  /*1b70*/  UMOV UR7, 0x40000040 ;  /* 0x4000004000077882 */ /* 0x000fe20000000000 */
[----:B------:R-:W-:Y:S01]  /*1b80*/  UIADD3 UR10, UR8, 0x202, URZ ;  /* 0x00000202080a7890 */ /* 0x000fe2000fffe03f */
        /* <DEDUP_REMOVED lines=244> */
[----:B------:R-:W-:Y:S02]  /*2ad0*/  WARPGROUP.DEPBAR.LE gsb0, 0x0 ;  /* 0x00008000000079c5 */ /* 0x000fe40000010000 */
[----:B------:R-:W-:-:S06]  /*2ae0*/  WARPGROUP.ARRIVE ;  /* 0x00000000000079c5 */ /* 0x000fcc0000000000 */
[----:B------:R-:W-:Y:S01]  /*2af0*/  HGMMA.64x16x16.F32.BF16 R24, gdesc[UR4], R24, gsb0 ;  /* 0x00200000041879f0 */ /* 0x000fe20008001818 */
[----:B------:R-:W-:Y:S02]  /*2b00*/  UIADD3 UR4, UR9, 0x206, URZ ;  /* 0x0000020609047890 */ /* 0x000fe4000fffe03f */
[----:B------:R-:W-:Y:S01]  /*2b10*/  UIADD3 UR6, UR8, 0x386, URZ ;  /* 0x0000038608067890 */ /* 0x000fe2000fffe03f */
[----:B------:R-:W-:Y:S01]  /*2b20*/  UMOV UR5, 0x40000040 ;  /* 0x4000004000057882 */ /* 0x000fe20000000000 */
        /* <DEDUP_REMOVED lines=13> */
[----:B------:R-:W-:Y:S02]  /*2c00*/  UIADD3 UR10, UR8, 0x606, URZ ;  /* 0x00000606080a7890 */ /* 0x000fe4000fffe03f */
        /* <DEDUP_REMOVED lines=23> */
[----:B------:R-:W-:Y:S03]  /*2d80*/  HGMMA.64x16x16.F32.BF16 R24, gdesc[UR4], R24, gsb0 ;  /* 0x00200000041879f0 */ /* 0x000fe60008001818 */
[----:B------:R-:W-:Y:S02]  /*2d90*/  WARPGROUP.DEPBAR.LE gsb0, 0x0 ;  /* 0x00008000000079c5 */ /* 0x000fe40000010000 */
[----:B------:R-:W-:Y:S05]  /*2da0*/  @!P1 BRA `(.L_x_21) ;  /* 0x0000001800009947 */ /* 0x000fea0003800000 */
[----:B------:R-:W-:Y:S01]  /*2db0*/  UIADD3 UR5, UR36, 0x1, URZ ;  /* 0x0000000124057890 */ /* 0x000fe2000fffe03f */
[----:B------:R-:W-:-:S03]  /*2dc0*/  IMAD.U32 R0, RZ, RZ, UR42 ;  /* 0x0000002aff007e24 */ /* 0x000fc6000f8e00ff */
[----:B------:R-:W-:-:S04]  /*2dd0*/  UISETP.NE.AND UP0, UPT, UR5, 0x5, UPT ;  /* 0x000000050500788c */ /* 0x000fc8000bf05270 */
[----:B------:R-:W-:Y:S02]  /*2de0*/  USEL UR4, URZ, 0x1, UP0 ;  /* 0x000000013f047887 */ /* 0x000fe40008000000 */
[----:B------:R-:W-:Y:S02]  /*2df0*/  USEL UR5, UR5, URZ, UP0 ;  /* 0x0000003f05057287 */ /* 0x000fe40008000000 */
[----:B------:R-:W-:-:S06]  /*2e00*/  ULOP3.LUT UR4, UR37, UR4, URZ, 0x3c, !UPT ;  /* 0x0000000425047292 */ /* 0x000fcc000f8e3c3f */
[----:B------:R-:W-:Y:S01]  /*2e10*/  IMAD.U32 R5, RZ, RZ, UR4 ;  /* 0x00000004ff057e24 */ /* 0x000fe2000f8e00ff */
[----:B------:R-:W-:-:S06]  /*2e20*/  UMOV UR4, UR36 ;  /* 0x0000002400047c82 */ /* 0x000fcc0008000000 */
.L_x_28:
[----:B01----:R-:W-:Y:S05]  /*2e30*/  @!P0 BRA `(.L_x_22) ;  /* 0x0000000000048947 */ /* 0x003fea0003800000 */
[----:B------:R-:W-:Y:S01]  /*2e40*/  BPT.TRAP 0x1 ;  /* 0x000000040000795c */ /* 0x000fe20000300000 */
.L_x_22:
[----:B------:R-:W-:Y:S01]  /*2e50*/  ULEA UR6, UR5, UR40, 0x3 ;  /* 0x0000002805067291 */ /* 0x000fe2000f8e183f */
[----:B------:R-:W-:-:S08]  /*2e60*/  SHF.L.U32 R3, R5, 0x1f, RZ ;  /* 0x0000001f05037819 */ /* 0x000fd000000006ff */
[----:B------:R0:W1:Y:S01]  /*2e70*/  SYNCS.PHASECHK.TRANS64.TRYWAIT P1, [UR6], R3 ;  /* 0x00000003ff0075a7 */ /* 0x0000620008020146 */
[----:B------:R-:W-:Y:S05]  /*2e80*/  @!P0 BRA `(.L_x_23) ;  /* 0x0000000000048947 */ /* 0x000fea0003800000 */
[----:B------:R-:W-:Y:S01]  /*2e90*/  BPT.TRAP 0x1 ;  /* 0x000000040000795c */ /* 0x000fe20000300000 */
.L_x_23:
[----:B-1----:R-:W-:Y:S05]  /*2ea0*/  @P1 BRA `(.L_x_24) ;  /* 0x0000000000081947 */ /* 0x002fea0003800000 */
[----:B------:R-:W1:Y:S02]  /*2eb0*/  SYNCS.PHASECHK.TRANS64.TRYWAIT P1, [UR6], R3 ;  /* 0x00000003ff0075a7 */ /* 0x000e640008020146 */
[----:B-1----:R-:W-:Y:S05]  /*2ec0*/  @!P1 BRA `(.L_x_25) ;  /* 0x0000006800709947 */ /* 0x002fea0003800000 */
.L_x_24:
[----:B------:R-:W-:Y:S01]  /*2ed0*/  ULEA UR7, UR5, UR47, 0xa ;  /* 0x0000002f05077291 */ /* 0x000fe2000f8e503f */
[----:B------:R-:W-:Y:S01]  /*2ee0*/  WARPGROUP.ARRIVE ;  /* 0x00000000000079c5 */ /* 0x000fe20000000000 */
[----:B------:R-:W-:Y:S01]  /*2ef0*/  UIMAD UR6, UR5, 0x700, UR46 ;  /* 0x00000700050678a4 */ /* 0x000fe2000f8e022e */
[----:B------:R-:W-:Y:S01]  /*2f00*/  UMOV UR9, 0x40000040 ;  /* 0x4000004000097882 */ /* 0x000fe20000000000 */
[----:B------:R-:W-:Y:S02]  /*2f10*/  UMOV UR11, 0x40000040 ;  /* 0x40000040000b7882 */ /* 0x000fe40000000000 */
[----:B------:R-:W-:Y:S01]  /*2f20*/  UIADD3 UR12, UR6, 0x80, URZ ;  /* 0x00000080060c7890 */ /* 0x000fe2000fffe03f */
[----:B------:R-:W-:Y:S02]  /*2f30*/  UMOV UR8, UR7 ;  /* 0x0000000700087c82 */ /* 0x000fe40008000000 */
[----:B------:R-:W-:Y:S01]  /*2f40*/  UMOV UR10, UR6 ;  /* 0x00000006000a7c82 */ /* 0x000fe20008000000 */
[----:B------:R-:W-:Y:S01]  /*2f50*/  UIADD3 UR13, UR6, 0x100, URZ ;  /* 0x00000100060d7890 */ /* 0x000fe2000fffe03f */
[----:B------:R-:W-:Y:S01]  /*2f60*/  HGMMA.64x16x16.F32.BF16 R72, gdesc[UR8], R72, gsb0 ;  /* 0x00200000084879f0 */ /* 0x000fe20008001848 */
[----:B------:R-:W-:Y:S01]  /*2f70*/  UMOV UR11, 0x40000040 ;  /* 0x40000040000b7882 */ /* 0x000fe20000000000 */
[----:B------:R-:W-:Y:S01]  /*2f80*/  UMOV UR10, UR12 ;  /* 0x0000000c000a7c82 */ /* 0x000fe20008000000 */
[----:B------:R-:W-:-:S02]  /*2f90*/  UIADD3 UR14, UR6, 0x180, URZ ;  /* 0x00000180060e7890 */ /* 0x000fc4000fffe03f */
        /* <DEDUP_REMOVED lines=334> */
[----:B------:R-:W-:Y:S01]  /*4480*/  BPT.TRAP 0x1 ;  /* 0x000000040000795c */ /* 0x000fe20000300000 */
.L_x_26:
[----:B------:R-:W-:Y:S01]  /*4490*/  ULEA UR6, UR4, UR40, 0x3 ;  /* 0x0000002804067291 */ /* 0x000fe2000f8e183f */
[----:B------:R-:W-:-:S03]  /*44a0*/  ISETP.GT.U32.AND P1, PT, R23, 0x1, PT ;  /* 0x000000011700780c */ /* 0x000fc60003f24070 */
[----:B------:R-:W-:-:S04]  /*44b0*/  UIADD3 UR6, UR6, 0x28, URZ ;  /* 0x0000002806067890 */ /* 0x000fc8000fffe03f */
[----:B------:R-:W-:-:S09]  /*44c0*/  UPRMT UR6, URZ, 0x654, UR6 ;  /* 0x000006543f067896 */ /* 0x000fd20008000006 */
[----:B------:R-:W-:Y:S01]  /*44d0*/  SYNCS.ARRIVE.TRANS64.RED.A1T0 RZ, [UR6], RZ ;  /* 0x000000ffffff79a7 */ /* 0x000fe20008100406 */
[----:B------:R-:W-:Y:S05]  /*44e0*/  @P1 BRA `(.L_x_27) ;  /* 0x0000000000041947 */ /* 0x000fea0003800000 */
[----:B------:R-:W-:Y:S01]  /*44f0*/  BPT.TRAP 0x1 ;  /* 0x000000040000795c */ /* 0x000fe20000300000 */
.L_x_27:
[----:B------:R-:W-:Y:S01]  /*4500*/  UIADD3 UR5, UR5, 0x1, URZ ;  /* 0x0000000105057890 */ /* 0x000fe2000fffe03f */
[C---:B------:R-:W-:Y:S01]  /*4510*/  ISETP.GT.AND P1, PT, R0.reuse, 0x1, PT ;  /* 0x000000010000780c */ /* 0x040fe20003f24270 */
[----:B------:R-:W-:Y:S01]  /*4520*/  UIADD3 UR4, UR4, 0x1, URZ ;  /* 0x0000000104047890 */ /* 0x000fe2000fffe03f */
[----:B------:R-:W-:Y:S01]  /*4530*/  VIADD R0, R0, 0xffffffff ;  /* 0xffffffff00007836 */ /* 0x000fe20000000000 */
[----:B------:R-:W-:Y:S02]  /*4540*/  UISETP.NE.AND UP0, UPT, UR5, 0x5, UPT ;  /* 0x000000050500788c */ /* 0x000fe4000bf05270 */
[----:B------:R-:W-:Y:S02]  /*4550*/  UISETP.NE.AND UP1, UPT, UR4, 0x5, UPT ;  /* 0x000000050400788c */ /* 0x000fe4000bf25270 */
[----:B------:R-:W-:Y:S02]  /*4560*/  USEL UR6, URZ, 0x1, UP0 ;  /* 0x000000013f067887 */ /* 0x000fe40008000000 */
[----:B------:R-:W-:-:S02]  /*4570*/  USEL UR5, UR5, URZ, UP0 ;  /* 0x0000003f05057287 */ /* 0x000fc40008000000 */
[----:B------:R-:W-:Y:S02]  /*4580*/  USEL UR4, UR4, URZ, UP1 ;  /* 0x0000003f04047287 */ /* 0x000fe40008800000 */
[----:B------:R-:W-:Y:S01]  /*4590*/  LOP3.LUT R5, R5, UR6, RZ, 0x3c, !PT ;  /* 0x0000000605057c12 */ /* 0x000fe2000f8e3cff */
[----:B------:R-:W-:Y:S09]  /*45a0*/  @P1 BRA `(.L_x_28) ;  /* 0xffffffe800201947 */ /* 0x000ff2000383ffff */
.L_x_21:
[----:B------:R-:W2:Y:S01]  /*45b0*/  LDC R0, c[0x0][0x28c] ;  /* 0x0000a300ff007b82 */ /* 0x000ea20000000800 */
[----:B01----:R-:W-:-:S04]  /*45c0*/  IMAD.U32 R3, RZ, RZ, UR44 ;  /* 0x0000002cff037e24 */ /* 0x003fc8000f8e00ff */
[----:B------:R0:W-:Y:S01]  /*45d0*/  SYNCS.ARRIVE.TRANS64.A1T0 RZ, [R3+UR41], RZ ;  /* 0x000000ff03ff79a7 */ /* 0x0001e20008100029 */
[----:B--2---:R-:W-:-:S13]  /*45e0*/  ISETP.GE.AND P1, PT, R0, 0x1, PT ;  /* 0x000000010000780c */ /* 0x004fda0003f26270 */
[----:B0-----:R-:W-:Y:S05]  /*45f0*/  @!P1 BRA `(.L_x_29) ;  /* 0x0000000000349947 */ /* 0x001fea0003800000 */
[----:B------:R-:W-:Y:S05]  /*4600*/  @!P0 BRA `(.L_x_30) ;  /* 0x0000000000048947 */ /* 0x000fea0003800000 */
[----:B------:R-:W-:Y:S01]  /*4610*/  BPT.TRAP 0x1 ;  /* 0x000000040000795c */ /* 0x000fe20000300000 */
.L_x_30:
[----:B------:R-:W-:Y:S01]  /*4620*/  UIADD3 UR6, UR36, UR42, URZ ;  /* 0x0000002a24067290 */ /* 0x000fe2000fffe03f */
[----:B------:R-:W-:-:S03]  /*4630*/  ISETP.GT.U32.AND P0, PT, R23, 0x1, PT ;  /* 0x000000011700780c */ /* 0x000fc60003f04070 */
[----:B------:R-:W-:-:S04]  /*4640*/  UIMAD.WIDE.U32 UR4, UR6, -0x33333333, URZ ;  /* 0xcccccccd060478a5 */ /* 0x000fc8000f8e003f */
[----:B------:R-:W-:-:S04]  /*4650*/  USHF.R.U32.HI UR4, URZ, 0x2, UR5 ;  /* 0x000000023f047899 */ /* 0x000fc80008011605 */
[----:B------:R-:W-:-:S04]  /*4660*/  UIMAD UR6, UR4, -0x5, UR6 ;  /* 0xfffffffb040678a4 */ /* 0x000fc8000f8e0206 */
[----:B------:R-:W-:-:S04]  /*4670*/  ULEA UR6, UR6, UR40, 0x3 ;  /* 0x0000002806067291 */ /* 0x000fc8000f8e183f */
[----:B------:R-:W-:-:S04]  /*4680*/  UIADD3 UR6, UR6, 0x28, URZ ;  /* 0x0000002806067890 */ /* 0x000fc8000fffe03f */
[----:B------:R-:W-:-:S09]  /*4690*/  UPRMT UR6, URZ, 0x654, UR6 ;  /* 0x000006543f067896 */ /* 0x000fd20008000006 */
[----:B------:R-:W-:Y:S01]  /*46a0*/  SYNCS.ARRIVE.TRANS64.RED.A1T0 RZ, [UR6], RZ ;  /* 0x000000ffffff79a7 */ /* 0x000fe20008100406 */
[----:B------:R-:W-:Y:S05]  /*46b0*/  @P0 BRA `(.L_x_29) ;  /* 0x0000000000040947 */ /* 0x000fea0003800000 */
[----:B------:R-:W-:Y:S01]  /*46c0*/  BPT.TRAP 0x1 ;  /* 0x000000040000795c */ /* 0x000fe20000300000 */
.L_x_29:
[----:B------:R-:W-:Y:S01]  /*46d0*/  SHF.L.U32 R0, R94, 0x1f, RZ ;  /* 0x0000001f5e007819 */ /* 0x000fe200000006ff */
[----:B------:R-:W-:Y:S01]  /*46e0*/  UIADD3 UR36, UR36, UR39, URZ ;  /* 0x0000002724247290 */ /* 0x000fe2000fffe03f */
[----:B------:R-:W-:Y:S01]  /*46f0*/  SHF.R.S32.HI R11, RZ, 0x1f, R19 ;  /* 0x0000001fff0b7819 */ /* 0x000fe20000011413 */
[----:B------:R-:W-:Y:S01]  /*4700*/  UISETP.GE.U32.AND UP1, UPT, UR39, 0x5, UPT ;  /* 0x000000052700788c */ /* 0x000fe2000bf26070 */
[----:B------:R-:W0:Y:S01]  /*4710*/  SYNCS.PHASECHK.TRANS64.TRYWAIT P0, [UR43+0x8], R0 ;  /* 0x00000800ff0075a7 */ /* 0x000e22000800016b */
[----:B------:R-:W-:Y:S02]  /*4720*/  UISETP.GT.U32.AND UP0, UPT, UR36, 0x4, UPT ;  /* 0x000000042400788c */ /* 0x000fe4000bf04070 */
[----:B------:R-:W-:Y:S02]  /*4730*/  UIMAD.WIDE.U32 UR4, UR36, -0x33333333, URZ ;  /* 0xcccccccd240478a5 */ /* 0x000fe4000f8e003f */
[----:B------:R-:W-:Y:S02]  /*4740*/  UISETP.LT.U32.AND UP0, UPT, UR39, 0x5, UP0 ;  /* 0x000000052700788c */ /* 0x000fe40008701070 */
[----:B------:R-:W-:-:S02]  /*4750*/  USHF.R.U32.HI UR4, URZ, 0x2, UR5 ;  /* 0x000000023f047899 */ /* 0x000fc40008011605 */
[----:B------:R-:W-:Y:S02]  /*4760*/  USEL UR6, URZ, 0x1, !UP0 ;  /* 0x000000013f067887 */ /* 0x000fe4000c000000 */
[----:B------:R-:W-:Y:S02]  /*4770*/  UIMAD UR36, UR4, -0x5, UR36 ;  /* 0xfffffffb042478a4 */ /* 0x000fe4000f8e0224 */
[----:B------:R-:W-:-:S04]  /*4780*/  ULOP3.LUT UR37, UR37, UR6, URZ, 0x3c, !UPT ;  /* 0x0000000625257292 */ /* 0x000fc8000f8e3c3f */
[----:B------:R-:W-:Y:S01]  /*4790*/  @UP1 ULOP3.LUT UR37, UR37, 0x1, UR4, 0x78, !UPT ;  /* 0x0000000125251892 */ /* 0x000fe2000f8e7804 */
[----:B0-----:R-:W-:Y:S11]  /*47a0*/  @!P0 BRA `(.L_x_31) ;  /* 0x0000005000508947 */ /* 0x001ff60003800000 */
.L_x_170:
[----:B------:R-:W-:Y:S01]  /*47b0*/  IMAD.SHL.U32 R7, R22, 0x40, RZ ;  /* 0x0000004016077824 */ /* 0x000fe200078e00ff */
[----:B------:R-:W-:Y:S01]  /*47c0*/  ULDC UR6, c[0x0][0x284] ;  /* 0x0000a10000067ab9 */ /* 0x000fe20000000800 */
[----:B------:R-:W-:Y:S01]  /*47d0*/  IMAD R14, R18, 0x70, RZ ;  /* 0x00000070120e7824 */ /* 0x000fe200078e02ff */
[----:B------:R-:W-:Y:S01]  /*47e0*/  ULDC.64 UR4, c[0x0][0x5d0] ;  /* 0x0001740000047ab9 */ /* 0x000fe20000000a00 */
[----:B------:R-:W-:Y:S01]  /*47f0*/  IMAD.WIDE R20, R22, 0x40, R82 ;  /* 0x0000004016147825 */ /* 0x000fe200078e0252 */
[----:B------:R-:W-:Y:S01]  /*4800*/  ISETP.GE.AND P0, PT, R7, UR6, PT ;  /* 0x0000000607007c0c */ /* 0x000fe2000bf06270 */
[----:B------:R-:W-:Y:S01]  /*4810*/  ULDC UR6, c[0x0][0x288] ;  /* 0x0000a20000067ab9 */ /* 0x000fe20000000800 */
[----:B------:R-:W-:Y:S01]  /*4820*/  SHF.R.S32.HI R15, RZ, 0x1f, R14 ;  /* 0x0000001fff0f7819 */ /* 0x000fe2000001140e */
[----:B0-----:R-:W-:Y:S01]  /*4830*/  IMAD R0, R11, UR4, RZ ;  /* 0x000000040b007c24 */ /* 0x001fe2000f8e02ff */
[----:B------:R-:W-:Y:S01]  /*4840*/  ISETP.GE.OR P0, PT, R14, UR6, P0 ;  /* 0x000000060e007c0c */ /* 0x000fe20008706670 */
[----:B------:R-:W-:-:S04]  /*4850*/  IMAD.WIDE.U32 R4, R19, UR4, R84 ;  /* 0x0000000413047c25 */ /* 0x000fc8000f8e0054 */
[----:B------:R-:W-:Y:S01]  /*4860*/  IMAD R3, R19, UR5, R0 ;  /* 0x0000000513037c24 */ /* 0x000fe2000f8e0200 */
[----:B------:R-:W-:Y:S01]  /*4870*/  IADD3 R4, P1, R14, R4, RZ ;  /* 0x000000040e047210 */ /* 0x000fe20007f3e0ff */
[----:B------:R-:W-:Y:S02]  /*4880*/  ULDC.64 UR4, c[0x0][0x5c8] ;  /* 0x0001720000047ab9 */ /* 0x000fe40000000a00 */
[----:B------:R-:W-:Y:S01]  /*4890*/  IMAD R9, R21, UR4, RZ ;  /* 0x0000000415097c24 */ /* 0x000fe2000f8e02ff */
[----:B------:R-:W-:-:S03]  /*48a0*/  IADD3.X R5, R15, R5, R3, P1, !PT ;  /* 0x000000050f057210 */ /* 0x000fc60000ffe403 */
[C---:B------:R-:W-:Y:S02]  /*48b0*/  IMAD R9, R20.reuse, UR5, R9 ;  /* 0x0000000514097c24 */ /* 0x040fe4000f8e0209 */
[----:B------:R-:W-:Y:S01]  /*48c0*/  IMAD.WIDE.U32 R4, R20, UR4, R4 ;  /* 0x0000000414047c25 */ /* 0x000fe2000f8e0004 */
[----:B------:R-:W-:Y:S06]  /*48d0*/  @P0 BRA `(.L_x_32) ;  /* 0x0000003400f00947 */ /* 0x000fec0003800000 */
[----:B-----5:R-:W-:Y:S01]  /*48e0*/  FSETP.NEU.AND P0, PT, R81, RZ, PT ;  /* 0x000000ff5100720b */ /* 0x020fe20003f0d000 */
[----:B------:R-:W-:Y:S01]  /*48f0*/  IMAD.IADD R3, R89, 0x1, -R14 ;  /* 0x0000000159037824 */ /* 0x000fe200078e0a0e */
[----:B------:R-:W-:Y:S01]  /*4900*/  BSSY B0, `(.L_x_32) ;  /* 0x0000379000007945 */ /* 0x000fe20003800000 */
[----:B------:R-:W-:Y:S02]  /*4910*/  IMAD.IADD R0, R92, 0x1, -R7 ;  /* 0x000000015c007824 */ /* 0x000fe400078e0a07 */
[----:B------:R-:W-:Y:S01]  /*4920*/  IMAD.IADD R9, R5, 0x1, R9 ;  /* 0x0000000105097824 */ /* 0x000fe200078e0209 */
[----:B------:R-:W-:-:S04]  /*4930*/  ISETP.GT.AND P1, PT, R3, RZ, PT ;  /* 0x000000ff0300720c */ /* 0x000fc80003f24270 */
[----:B------:R-:W-:-:S03]  /*4940*/  ISETP.GT.AND P2, PT, R0, RZ, P1 ;  /* 0x000000ff0000720c */ /* 0x000fc60000f44270 */
[----:B------:R-:W-:Y:S10]  /*4950*/  @!P0 BRA `(.L_x_33) ;  /* 0x0000002400c48947 */ /* 0x000ff40003800000 */
[----:B------:R-:W0:Y:S01]  /*4960*/  LDC.64 R96, c[0x0][0x5b8] ;  /* 0x00016e00ff607b82 */ /* 0x000e220000000a00 */
[----:B------:R-:W-:-:S07]  /*4970*/  ULDC.64 UR4, c[0x0][0x5c0] ;  /* 0x0001700000047ab9 */ /* 0x000fce0000000a00 */
[----:B------:R-:W1:Y:S08]  /*4980*/  LDC.64 R98, c[0x0][0x5b0] ;  /* 0x00016c00ff627b82 */ /* 0x000e700000000a00 */
[----:B------:R-:W2:Y:S01]  /*4990*/  LDC.64 R100, c[0x0][0x5a8] ;  /* 0x00016a00ff647b82 */ /* 0x000ea20000000a00 */
[-C--:B0-----:R-:W-:Y:S02]  /*49a0*/  IMAD R8, R11, R96.reuse, RZ ;  /* 0x000000600b087224 */ /* 0x081fe400078e02ff */
[----:B------:R-:W-:-:S04]  /*49b0*/  IMAD.WIDE.U32 R6, R19, R96, R84 ;  /* 0x0000006013067225 */ /* 0x000fc800078e0054 */
[----:B------:R-:W-:Y:S01]  /*49c0*/  IMAD R95, R19, R97, R8 ;  /* 0x00000061135f7224 */ /* 0x000fe200078e0208 */
[----:B------:R-:W-:Y:S01]  /*49d0*/  IADD3 R10, P0, R14, R6, RZ ;  /* 0x000000060e0a7210 */ /* 0x000fe20007f1e0ff */
[----:B-1----:R-:W-:-:S03]  /*49e0*/  IMAD R5, R21, R98, RZ ;  /* 0x0000006215057224 */ /* 0x002fc600078e02ff */
[----:B------:R-:W-:Y:S01]  /*49f0*/  IADD3.X R11, R15, R7, R95, P0, !PT ;  /* 0x000000070f0b7210 */ /* 0x000fe200007fe45f */
[C---:B------:R-:W-:Y:S02]  /*4a00*/  IMAD R97, R20.reuse, R99, R5 ;  /* 0x0000006314617224 */ /* 0x040fe400078e0205 */
[----:B------:R-:W-:-:S04]  /*4a10*/  IMAD.WIDE.U32 R6, R20, R98, R10 ;  /* 0x0000006214067225 */ /* 0x000fc800078e000a */
[----:B------:R-:W-:Y:S01]  /*4a20*/  IMAD.IADD R5, R7, 0x1, R97 ;  /* 0x0000000107057824 */ /* 0x000fe200078e0261 */
[----:B--2---:R-:W-:-:S04]  /*4a30*/  LEA R12, P0, R6, R100, 0x1 ;  /* 0x00000064060c7211 */ /* 0x004fc800078008ff */
[----:B------:R-:W-:-:S05]  /*4a40*/  LEA.HI.X R13, R6, R101, R5, 0x1, P0 ;  /* 0x00000065060d7211 */ /* 0x000fca00000f0c05 */
[----:B------:R-:W2:Y:S01]  /*4a50*/  @P2 LDG.E.LTC128B.U16 R18, desc[UR48][R12.64] ;  /* 0x000000300c122981 */ /* 0x000ea2000c1e1520 */
[----:B------:R-:W-:Y:S01]  /*4a60*/  IMAD.WIDE.U32 R6, R20, R98, R14 ;  /* 0x0000006214067225 */ /* 0x000fe200078e000e */
[----:B------:R-:W-:Y:S02]  /*4a70*/  BSSY B1, `(.L_x_34) ;  /* 0x0000014000017945 */ /* 0x000fe40003800000 */
[----:B------:R-:W-:-:S04]  /*4a80*/  IADD3 R6, P0, R84, R6, RZ ;  /* 0x0000000654067210 */ /* 0x000fc80007f1e0ff */
[----:B------:R-:W-:-:S03]  /*4a90*/  IADD3.X R7, R85, R97, R7, P0, !PT ;  /* 0x0000006155077210 */ /* 0x000fc600007fe407 */
[----:B------:R-:W-:-:S04]  /*4aa0*/  IMAD.WIDE.U32 R6, R19, R96, R6 ;  /* 0x0000006013067225 */ /* 0x000fc800078e0006 */
[----:B--2---:R-:W-:-:S04]  /*4ab0*/  IMAD.U32 R8, R18, 0x10000, RZ ;  /* 0x0001000012087824 */ /* 0x004fc800078e00ff */
[----:B------:R-:W-:Y:S01]  /*4ac0*/  FMUL R5, R8, R81 ;  /* 0x0000005108057220 */ /* 0x000fe20000400000 */
[----:B------:R-:W-:-:S03]  /*4ad0*/  LEA R8, P0, R4, UR4, 0x1 ;  /* 0x0000000404087c11 */ /* 0x000fc6000f8008ff */
[----:B------:R-:W-:Y:S01]  /*4ae0*/  FFMA R5, R72, R80, R5 ;  /* 0x0000005048057223 */ /* 0x000fe20000000005 */
[----:B------:R-:W-:Y:S02]  /*4af0*/  LEA.HI.X R9, R4, UR5, R9, 0x1, P0 ;  /* 0x0000000504097c11 */ /* 0x000fe400080f0c09 */
[----:B------:R-:W-:Y:S02]  /*4b00*/  ISETP.GT.AND P0, PT, R3, 0x1, PT ;  /* 0x000000010300780c */ /* 0x000fe40003f04270 */
[----:B------:R-:W-:Y:S01]  /*4b10*/  F2FP.BF16.F32.PACK_AB R12, RZ, R5 ;  /* 0x00000005ff0c723e */ /* 0x000fe200000010ff */
[----:B------:R-:W-:Y:S01]  /*4b20*/  IMAD.IADD R5, R95, 0x1, R7 ;  /* 0x000000015f057824 */ /* 0x000fe200078e0207 */
[----:B------:R-:W-:Y:S02]  /*4b30*/  ISETP.GT.AND P3, PT, R0, RZ, P0 ;  /* 0x000000ff0000720c */ /* 0x000fe40000764270 */
[----:B------:R-:W-:Y:S01]  /*4b40*/  LEA R4, P4, R6, R100, 0x1 ;  /* 0x0000006406047211 */ /* 0x000fe200078808ff */
[----:B------:R0:W-:Y:S01]  /*4b50*/  @P2 STG.E.U16 desc[UR48][R8.64], R12 ;  /* 0x0000000c08002986 */ /* 0x0001e2000c101530 */
[----:B------:R-:W-:-:S02]  /*4b60*/  SHF.L.U64.HI R7, R98, 0x3, R99 ;  /* 0x0000000362077819 */ /* 0x000fc40000010263 */
[----:B------:R-:W-:Y:S01]  /*4b70*/  LEA.HI.X R5, R6, R101, R5, 0x1, P4 ;  /* 0x0000006506057211 */ /* 0x000fe200020f0c05 */
[----:B------:R-:W-:-:S06]  /*4b80*/  IMAD.SHL.U32 R6, R98, 0x8, RZ ;  /* 0x0000000862067824 */ /* 0x000fcc00078e00ff */
[----:B------:R-:W-:Y:S05]  /*4b90*/  @!P3 BRA `(.L_x_35) ;  /* 0x000000000004b947 */ /* 0x000fea0003800000 */
[----:B------:R1:W5:Y:S02]  /*4ba0*/  LDG.E.LTC128B.U16 R18, desc[UR48][R4.64+0x2] ;  /* 0x0000023004127981 */ /* 0x000364000c1e1520 */
.L_x_35:
[----:B------:R-:W-:Y:S05]  /*4bb0*/  BSYNC B1 ;  /* 0x0000000000017941 */ /* 0x000fea0003800000 */
.L_x_34:
[----:B------:R-:W-:Y:S01]  /*4bc0*/  IMAD.WIDE.U32 R6, R20, R98, R6 ;  /* 0x0000006214067225 */ /* 0x000fe200078e0006 */
[----:B------:R-:W-:-:S03]  /*4bd0*/  ISETP.GT.AND P1, PT, R0, 0x8, P1 ;  /* 0x000000080000780c */ /* 0x000fc60000f24270 */
[----:B0----5:R-:W-:Y:S02]  /*4be0*/  IMAD.U32 R12, R18, 0x10000, RZ ;  /* 0x00010000120c7824 */ /* 0x021fe400078e00ff */
[----:B------:R-:W-:Y:S01]  /*4bf0*/  IMAD.IADD R97, R97, 0x1, R7 ;  /* 0x0000000161617824 */ /* 0x000fe200078e0207 */
[----:B------:R-:W-:Y:S01]  /*4c00*/  IADD3 R7, P2, R10, R6, RZ ;  /* 0x000000060a077210 */ /* 0x000fe20007f5e0ff */
[----:B------:R-:W-:-:S04]  /*4c10*/  FMUL R12, R12, R81 ;  /* 0x000000510c0c7220 */ /* 0x000fc80000400000 */
[----:B------:R-:W-:Y:S01]  /*4c20*/  FFMA R73, R73, R80, R12 ;  /* 0x0000005049497223 */ /* 0x000fe2000000000c */
[----:B------:R-:W-:Y:S01]  /*4c30*/  IMAD.X R10, R97, 0x1, R11, P2 ;  /* 0x00000001610a7824 */ /* 0x000fe200010e060b */
[----:B------:R-:W-:-:S03]  /*4c40*/  LEA R12, P2, R7, R100, 0x1 ;  /* 0x00000064070c7211 */ /* 0x000fc600078408ff */
[----:B------:R-:W-:Y:S02]  /*4c50*/  F2FP.BF16.F32.PACK_AB R73, RZ, R73 ;  /* 0x00000049ff49723e */ /* 0x000fe400000010ff */
[----:B------:R-:W-:-:S03]  /*4c60*/  LEA.HI.X R13, R7, R101, R10, 0x1, P2 ;  /* 0x00000065070d7211 */ /* 0x000fc600010f0c0a */
[----:B------:R0:W-:Y:S04]  /*4c70*/  @P3 STG.E.U16 desc[UR48][R8.64+0x2], R73 ;  /* 0x0000024908003986 */ /* 0x0001e8000c101530 */
[----:B------:R-:W2:Y:S01]  /*4c80*/  @P1 LDG.E.LTC128B.U16 R18, desc[UR48][R12.64] ;  /* 0x000000300c121981 */ /* 0x000ea2000c1e1520 */
[----:B------:R-:W-:Y:S01]  /*4c90*/  IADD3 R14, P2, P3, R84, R6, R14 ;  /* 0x00000006540e7210 */ /* 0x000fe20007b5e00e */
[----:B------:R-:W-:Y:S01]  /*4ca0*/  BSSY B1, `(.L_x_36) ;  /* 0x0000011000017945 */ /* 0x000fe20003800000 */
[C---:B------:R-:W-:Y:S02]  /*4cb0*/  SHF.L.U64.HI R11, R88.reuse, 0x1, R87 ;  /* 0x00000001580b7819 */ /* 0x040fe40000010257 */
[----:B------:R-:W-:Y:S02]  /*4cc0*/  IADD3.X R15, R85, R97, R15, P2, P3 ;  /* 0x00000061550f7210 */ /* 0x000fe400017e640f */
[----:B------:R-:W-:-:S02]  /*4cd0*/  LEA R10, P2, R88, R8, 0x1 ;  /* 0x00000008580a7211 */ /* 0x000fc400078408ff */
[----:B------:R-:W-:Y:S01]  /*4ce0*/  ISETP.GT.AND P0, PT, R0, 0x8, P0 ;  /* 0x000000080000780c */ /* 0x000fe20000704270 */
[----:B------:R-:W-:-:S04]  /*4cf0*/  IMAD.WIDE.U32 R14, R19, R96, R14 ;  /* 0x00000060130e7225 */ /* 0x000fc800078e000e */
[----:B------:R-:W-:Y:S02]  /*4d00*/  IMAD.X R11, R11, 0x1, R9, P2 ;  /* 0x000000010b0b7824 */ /* 0x000fe400010e0609 */
[----:B------:R-:W-:Y:S02]  /*4d10*/  IMAD.IADD R15, R95, 0x1, R15 ;  /* 0x000000015f0f7824 */ /* 0x000fe400078e020f */
[----:B--2---:R-:W-:-:S04]  /*4d20*/  IMAD.U32 R6, R18, 0x10000, RZ ;  /* 0x0001000012067824 */ /* 0x004fc800078e00ff */
[----:B------:R-:W-:Y:S01]  /*4d30*/  FMUL R7, R6, R81 ;  /* 0x0000005106077220 */ /* 0x000fe20000400000 */
[----:B------:R-:W-:-:S03]  /*4d40*/  LEA R6, P3, R14, R100, 0x1 ;  /* 0x000000640e067211 */ /* 0x000fc600078608ff */
[----:B------:R-:W-:-:S05]  /*4d50*/  FFMA R7, R74, R80, R7 ;  /* 0x000000504a077223 */ /* 0x000fca0000000007 */
[----:B------:R-:W-:Y:S02]  /*4d60*/  F2FP.BF16.F32.PACK_AB R12, RZ, R7 ;  /* 0x00000007ff0c723e */ /* 0x000fe400000010ff */
[----:B------:R-:W-:-:S03]  /*4d70*/  LEA.HI.X R7, R14, R101, R15, 0x1, P3 ;  /* 0x000000650e077211 */ /* 0x000fc600018f0c0f */
[----:B------:R0:W-:Y:S01]  /*4d80*/  @P1 STG.E.U16 desc[UR48][R10.64], R12 ;  /* 0x0000000c0a001986 */ /* 0x0001e2000c101530 */
[----:B------:R-:W-:Y:S05]  /*4d90*/  @!P0 BRA `(.L_x_37) ;  /* 0x0000000000048947 */ /* 0x000fea0003800000 */
[----:B------:R2:W5:Y:S02]  /*4da0*/  LDG.E.LTC128B.U16 R18, desc[UR48][R6.64+0x2] ;  /* 0x0000023006127981 */ /* 0x000564000c1e1520 */
.L_x_37:
[----:B------:R-:W-:Y:S05]  /*4db0*/  BSYNC B1 ;  /* 0x0000000000017941 */ /* 0x000fea0003800000 */
.L_x_36:
[----:B0----5:R-:W-:Y:S01]  /*4dc0*/  IMAD.U32 R12, R18, 0x10000, RZ ;  /* 0x00010000120c7824 */ /* 0x021fe200078e00ff */
[----:B------:R-:W-:Y:S01]  /*4dd0*/  ISETP.GT.AND P1, PT, R3, 0x8, PT ;  /* 0x000000080300780c */ /* 0x000fe20003f24270 */
[----:B------:R-:W-:Y:S02]  /*4de0*/  BSSY B1, `(.L_x_38) ;  /* 0x0000008000017945 */ /* 0x000fe40003800000 */
[----:B------:R-:W-:Y:S01]  /*4df0*/  FMUL R12, R12, R81 ;  /* 0x000000510c0c7220 */ /* 0x000fe20000400000 */
[----:B------:R-:W-:-:S03]  /*4e00*/  ISETP.GT.AND P2, PT, R0, RZ, P1 ;  /* 0x000000ff0000720c */ /* 0x000fc60000f44270 */
[----:B------:R-:W-:-:S05]  /*4e10*/  FFMA R12, R75, R80, R12 ;  /* 0x000000504b0c7223 */ /* 0x000fca000000000c */
[----:B------:R-:W-:-:S05]  /*4e20*/  F2FP.BF16.F32.PACK_AB R12, RZ, R12 ;  /* 0x0000000cff0c723e */ /* 0x000fca00000010ff */
[----:B------:R0:W-:Y:S01]  /*4e30*/  @P0 STG.E.U16 desc[UR48][R10.64+0x2], R12 ;  /* 0x0000020c0a000986 */ /* 0x0001e2000c101530 */
[----:B------:R-:W-:Y:S05]  /*4e40*/  @!P2 BRA `(.L_x_39) ;  /* 0x000000000004a947 */ /* 0x000fea0003800000 */
[----:B------:R3:W5:Y:S02]  /*4e50*/  LDG.E.LTC128B.U16 R18, desc[UR48][R4.64+0x10] ;  /* 0x0000103004127981 */ /* 0x000764000c1e1520 */
.L_x_39:
[----:B------:R-:W-:Y:S05]  /*4e60*/  BSYNC B1 ;  /* 0x0000000000017941 */ /* 0x000fea0003800000 */
.L_x_38:
        /* <DEDUP_REMOVED lines=10> */
.L_x_41:
[----:B------:R-:W-:Y:S05]  /*4f10*/  BSYNC B1 ;  /* 0x0000000000017941 */ /* 0x000fea0003800000 */
.L_x_40:
[----:B-----5:R-:W-:Y:S01]  /*4f20*/  IMAD.U32 R12, R18, 0x10000, RZ ;  /* 0x00010000120c7824 */ /* 0x020fe200078e00ff */
[----:B------:R-:W-:Y:S01]  /*4f30*/  ISETP.GT.AND P1, PT, R0, 0x8, P1 ;  /* 0x000000080000780c */ /* 0x000fe20000f24270 */
[----:B------:R-:W-:Y:S02]  /*4f40*/  BSSY B1, `(.L_x_42) ;  /* 0x0000007000017945 */ /* 0x000fe40003800000 */
[----:B------:R-:W-:-:S04]  /*4f50*/  FMUL R12, R12, R81 ;  /* 0x000000510c0c7220 */ /* 0x000fc80000400000 */
[----:B------:R-:W-:-:S05]  /*4f60*/  FFMA R12, R77, R80, R12 ;  /* 0x000000504d0c7223 */ /* 0x000fca000000000c */
[----:B------:R-:W-:-:S05]  /*4f70*/  F2FP.BF16.F32.PACK_AB R12, RZ, R12 ;  /* 0x0000000cff0c723e */ /* 0x000fca00000010ff */
[----:B------:R0:W-:Y:S01]  /*4f80*/  @P3 STG.E.U16 desc[UR48][R8.64+0x12], R12 ;  /* 0x0000120c08003986 */ /* 0x0001e2000c101530 */
[----:B------:R-:W-:Y:S05]  /*4f90*/  @!P1 BRA `(.L_x_43) ;  /* 0x0000000000049947 */ /* 0x000fea0003800000 */
[----:B------:R0:W5:Y:S02]  /*4fa0*/  LDG.E.LTC128B.U16 R18, desc[UR48][R6.64+0x10] ;  /* 0x0000103006127981 */ /* 0x000164000c1e1520 */
.L_x_43:
[----:B------:R-:W-:Y:S05]  /*4fb0*/  BSYNC B1 ;  /* 0x0000000000017941 */ /* 0x000fea0003800000 */
.L_x_42:
[----:B0----5:R-:W-:Y:S01]  /*4fc0*/  IMAD.U32 R12, R18, 0x10000, RZ ;  /* 0x00010000120c7824 */ /* 0x021fe200078e00ff */
        /* <DEDUP_REMOVED lines=8> */
.L_x_45:
[----:B------:R-:W-:Y:S05]  /*5050*/  BSYNC B1 ;  /* 0x0000000000017941 */ /* 0x000fea0003800000 */
.L_x_44:
[----:B-----5:R-:W-:Y:S01]  /*5060*/  IMAD.U32 R12, R18, 0x10000, RZ ;  /* 0x00010000120c7824 */ /* 0x020fe200078e00ff */
        /* <DEDUP_REMOVED lines=9> */
.L_x_47:
[----:B------:R-:W-:Y:S05]  /*5100*/  BSYNC B1 ;  /* 0x0000000000017941 */ /* 0x000fea0003800000 */
.L_x_46:
        /* <DEDUP_REMOVED lines=10> */
.L_x_49:
[----:B------:R-:W-:Y:S05]  /*51b0*/  BSYNC B1 ;  /* 0x0000000000017941 */ /* 0x000fea0003800000 */
.L_x_48:
        /* <DEDUP_REMOVED lines=9> */
.L_x_51:
[----:B------:R-:W-:Y:S05]  /*5250*/  BSYNC B1 ;  /* 0x0000000000017941 */ /* 0x000fea0003800000 */
.L_x_50:
        /* <DEDUP_REMOVED lines=9> */
.L_x_53:
[----:B------:R-:W-:Y:S05]  /*52f0*/  BSYNC B1 ;  /* 0x0000000000017941 */ /* 0x000fea0003800000 */
.L_x_52:
        /* <DEDUP_REMOVED lines=10> */
.L_x_55:
[----:B------:R-:W-:Y:S05]  /*53a0*/  BSYNC B1 ;  /* 0x0000000000017941 */ /* 0x000fea0003800000 */
.L_x_54:
        /* <DEDUP_REMOVED lines=10> */
.L_x_57:
[----:B------:R-:W-:Y:S05]  /*5450*/  BSYNC B1 ;  /* 0x0000000000017941 */ /* 0x000fea0003800000 */
.L_x_56:
        /* <DEDUP_REMOVED lines=9> */
.L_x_59:
[----:B------:R-:W-:Y:S05]  /*54f0*/  BSYNC B1 ;  /* 0x0000000000017941 */ /* 0x000fea0003800000 */
.L_x_58:
        /* <DEDUP_REMOVED lines=9> */
.L_x_61:
[----:B------:R-:W-:Y:S05]  /*5590*/  BSYNC B1 ;  /* 0x0000000000017941 */ /* 0x000fea0003800000 */
.L_x_60:
        /* <DEDUP_REMOVED lines=10> */
.L_x_63:
[----:B------:R-:W-:Y:S05]  /*5640*/  BSYNC B1 ;  /* 0x0000000000017941 */ /* 0x000fea0003800000 */
.L_x_62:
        /* <DEDUP_REMOVED lines=10> */
.L_x_65:
[----:B------:R-:W-:Y:S05]  /*56f0*/  BSYNC B1 ;  /* 0x0000000000017941 */ /* 0x000fea0003800000 */
.L_x_64:
        /* <DEDUP_REMOVED lines=9> */
.L_x_67:
[----:B------:R-:W-:Y:S05]  /*5790*/  BSYNC B1 ;  /* 0x0000000000017941 */ /* 0x000fea0003800000 */
.L_x_66:
        /* <DEDUP_REMOVED lines=9> */
.L_x_69:
[----:B------:R-:W-:Y:S05]  /*5830*/  BSYNC B1 ;  /* 0x0000000000017941 */ /* 0x000fea0003800000 */
.L_x_68:
        /* <DEDUP_REMOVED lines=10> */
.L_x_71:
[----:B------:R-:W-:Y:S05]  /*58e0*/  BSYNC B1 ;  /* 0x0000000000017941 */ /* 0x000fea0003800000 */
.L_x_70:
        /* <DEDUP_REMOVED lines=10> */
.L_x_73:
[----:B------:R-:W-:Y:S05]  /*5990*/  BSYNC B1 ;  /* 0x0000000000017941 */ /* 0x000fea0003800000 */
.L_x_72:
        /* <DEDUP_REMOVED lines=9> */
.L_x_75:
[----:B------:R-:W-:Y:S05]  /*5a30*/  BSYNC B1 ;  /* 0x0000000000017941 */ /* 0x000fea0003800000 */
.L_x_74:
        /* <DEDUP_REMOVED lines=9> */
.L_x_77:
[----:B------:R-:W-:Y:S05]  /*5ad0*/  BSYNC B1 ;  /* 0x0000000000017941 */ /* 0x000fea0003800000 */
.L_x_76:
        /* <DEDUP_REMOVED lines=10> */
.L_x_79:
[----:B------:R-:W-:Y:S05]  /*5b80*/  BSYNC B1 ;  /* 0x0000000000017941 */ /* 0x000fea0003800000 */
.L_x_78:
        /* <DEDUP_REMOVED lines=10> */
.L_x_81:
[----:B------:R-:W-:Y:S05]  /*5c30*/  BSYNC B1 ;  /* 0x0000000000017941 */ /* 0x000fea0003800000 */
.L_x_80:
        /* <DEDUP_REMOVED lines=9> */
.L_x_83:
[----:B------:R-:W-:Y:S05]  /*5cd0*/  BSYNC B1 ;  /* 0x0000000000017941 */ /* 0x000fea0003800000 */
.L_x_82:
        /* <DEDUP_REMOVED lines=9> */
.L_x_85:
[----:B------:R-:W-:Y:S05]  /*5d70*/  BSYNC B1 ;  /* 0x0000000000017941 */ /* 0x000fea0003800000 */
.L_x_84:
        /* <DEDUP_REMOVED lines=10> */
.L_x_87:
[----:B------:R-:W-:Y:S05]  /*5e20*/  BSYNC B1 ;  /* 0x0000000000017941 */ /* 0x000fea0003800000 */
.L_x_86:
        /* <DEDUP_REMOVED lines=10> */
.L_x_89:
[----:B------:R-:W-:Y:S05]  /*5ed0*/  BSYNC B1 ;  /* 0x0000000000017941 */ /* 0x000fea0003800000 */
.L_x_88:
        /* <DEDUP_REMOVED lines=9> */
.L_x_91:
[----:B------:R-:W-:Y:S05]  /*5f70*/  BSYNC B1 ;  /* 0x0000000000017941 */ /* 0x000fea0003800000 */
.L_x_90:
        /* <DEDUP_REMOVED lines=9> */
.L_x_93:
[----:B------:R-:W-:Y:S05]  /*6010*/  BSYNC B1 ;  /* 0x0000000000017941 */ /* 0x000fea0003800000 */
.L_x_92:
        /* <DEDUP_REMOVED lines=10> */
.L_x_95:
[----:B------:R-:W-:Y:S05]  /*60c0*/  BSYNC B1 ;  /* 0x0000000000017941 */ /* 0x000fea0003800000 */
.L_x_94:
        /* <DEDUP_REMOVED lines=10> */
.L_x_97:
[----:B------:R-:W-:Y:S05]  /*6170*/  BSYNC B1 ;  /* 0x0000000000017941 */ /* 0x000fea0003800000 */
.L_x_96:
        /* <DEDUP_REMOVED lines=9> */
.L_x_99:
[----:B------:R-:W-:Y:S05]  /*6210*/  BSYNC B1 ;  /* 0x0000000000017941 */ /* 0x000fea0003800000 */
.L_x_98:
        /* <DEDUP_REMOVED lines=9> */
.L_x_101:
[----:B------:R-:W-:Y:S05]  /*62b0*/  BSYNC B1 ;  /* 0x0000000000017941 */ /* 0x000fea0003800000 */
.L_x_100:
        /* <DEDUP_REMOVED lines=10> */
.L_x_103:
[----:B------:R-:W-:Y:S05]  /*6360*/  BSYNC B1 ;  /* 0x0000000000017941 */ /* 0x000fea0003800000 */
.L_x_102:
        /* <DEDUP_REMOVED lines=10> */
.L_x_105:
[----:B------:R-:W-:Y:S05]  /*6410*/  BSYNC B1 ;  /* 0x0000000000017941 */ /* 0x000fea0003800000 */
.L_x_104:
        /* <DEDUP_REMOVED lines=9> */
.L_x_107:
[----:B------:R-:W-:Y:S05]  /*64b0*/  BSYNC B1 ;  /* 0x0000000000017941 */ /* 0x000fea0003800000 */
.L_x_106:
        /* <DEDUP_REMOVED lines=9> */
.L_x_109:
[----:B------:R-:W-:Y:S05]  /*6550*/  BSYNC B1 ;  /* 0x0000000000017941 */ /* 0x000fea0003800000 */
.L_x_108:
        /* <DEDUP_REMOVED lines=10> */
.L_x_111:
[----:B------:R-:W-:Y:S05]  /*6600*/  BSYNC B1 ;  /* 0x0000000000017941 */ /* 0x000fea0003800000 */
.L_x_110:
        /* <DEDUP_REMOVED lines=10> */
.L_x_113:
[----:B------:R-:W-:Y:S05]  /*66b0*/  BSYNC B1 ;  /* 0x0000000000017941 */ /* 0x000fea0003800000 */
.L_x_112:
        /* <DEDUP_REMOVED lines=9> */
.L_x_115:
[----:B------:R-:W-:Y:S05]  /*6750*/  BSYNC B1 ;  /* 0x0000000000017941 */ /* 0x000fea0003800000 */
.L_x_114:
        /* <DEDUP_REMOVED lines=9> */
.L_x_117:
[----:B------:R-:W-:Y:S05]  /*67f0*/  BSYNC B1 ;  /* 0x0000000000017941 */ /* 0x000fea0003800000 */
.L_x_116:
        /* <DEDUP_REMOVED lines=10> */
.L_x_119:
[----:B------:R-:W-:Y:S05]  /*68a0*/  BSYNC B1 ;  /* 0x0000000000017941 */ /* 0x000fea0003800000 */
.L_x_118:
        /* <DEDUP_REMOVED lines=10> */
.L_x_121:
[----:B------:R-:W-:Y:S05]  /*6950*/  BSYNC B1 ;  /* 0x0000000000017941 */ /* 0x000fea0003800000 */
.L_x_120:
        /* <DEDUP_REMOVED lines=9> */
.L_x_123:
[----:B------:R-:W-:Y:S05]  /*69f0*/  BSYNC B1 ;  /* 0x0000000000017941 */ /* 0x000fea0003800000 */
.L_x_122:
        /* <DEDUP_REMOVED lines=9> */
.L_x_125:
[----:B------:R-:W-:Y:S05]  /*6a90*/  BSYNC B1 ;  /* 0x0000000000017941 */ /* 0x000fea0003800000 */
.L_x_124:
        /* <DEDUP_REMOVED lines=10> */
.L_x_127:
[----:B------:R-:W-:Y:S05]  /*6b40*/  BSYNC B1 ;  /* 0x0000000000017941 */ /* 0x000fea0003800000 */
.L_x_126:
        /* <DEDUP_REMOVED lines=10> */
.L_x_129:
[----:B------:R-:W-:Y:S05]  /*6bf0*/  BSYNC B1 ;  /* 0x0000000000017941 */ /* 0x000fea0003800000 */
.L_x_128:
        /* <DEDUP_REMOVED lines=9> */
.L_x_131:
[----:B------:R-:W-:Y:S05]  /*6c90*/  BSYNC B1 ;  /* 0x0000000000017941 */ /* 0x000fea0003800000 */
.L_x_130:
        /* <DEDUP_REMOVED lines=9> */
.L_x_133:
[----:B------:R-:W-:Y:S05]  /*6d30*/  BSYNC B1 ;  /* 0x0000000000017941 */ /* 0x000fea0003800000 */
.L_x_132:
        /* <DEDUP_REMOVED lines=10> */
.L_x_135:
[----:B------:R-:W-:Y:S05]  /*6de0*/  BSYNC B1 ;  /* 0x0000000000017941 */ /* 0x000fea0003800000 */
.L_x_134:
        /* <DEDUP_REMOVED lines=10> */
.L_x_137:
[----:B------:R-:W-:Y:S05]  /*6e90*/  BSYNC B1 ;  /* 0x0000000000017941 */ /* 0x000fea0003800000 */
.L_x_136:
[----:B01-345:R-:W-:Y:S01]  /*6ea0*/  IMAD.U32 R4, R18, 0x10000, RZ ;  /* 0x0001000012047824 */ /* 0x03bfe200078e00ff */
        /* <DEDUP_REMOVED lines=8> */
.L_x_139:
[----:B------:R-:W-:Y:S05]  /*6f30*/  BSYNC B1 ;  /* 0x0000000000017941 */ /* 0x000fea0003800000 */
.L_x_138:
[----:B0----5:R-:W-:Y:S01]  /*6f40*/  IMAD.U32 R4, R18, 0x10000, RZ ;  /* 0x0001000012047824 */ /* 0x021fe200078e00ff */
[----:B------:R-:W-:Y:S01]  /*6f50*/  ISETP.GT.AND P0, PT, R0, 0x8, P0 ;  /* 0x000000080000780c */ /* 0x000fe20000704270 */
[----:B------:R-:W-:Y:S01]  /*6f60*/  @P1 IMAD.MOV.U32 R5, RZ, RZ, R11 ;  /* 0x000000ffff051224 */ /* 0x000fe200078e000b */
[----:B------:R-:W-:Y:S01]  /*6f70*/  BSSY B1, `(.L_x_140) ;  /* 0x0000008000017945 */ /* 0x000fe20003800000 */
[----:B------:R-:W-:Y:S01]  /*6f80*/  FMUL R3, R4, R81 ;  /* 0x0000005104037220 */ /* 0x000fe20000400000 */
[----:B------:R-:W-:-:S03]  /*6f90*/  @P1 IMAD.MOV.U32 R4, RZ, RZ, R10 ;  /* 0x000000ffff041224 */ /* 0x000fc600078e000a */
[----:B------:R-:W-:-:S05]  /*6fa0*/  FFMA R3, R30, R80, R3 ;  /* 0x000000501e037223 */ /* 0x000fca0000000003 */
[----:B------:R-:W-:-:S05]  /*6fb0*/  F2FP.BF16.F32.PACK_AB R3, RZ, R3 ;  /* 0x00000003ff03723e */ /* 0x000fca00000010ff */
[----:B------:R0:W-:Y:S01]  /*6fc0*/  @P1 STG.E.U16 desc[UR48][R4.64+0xd0], R3 ;  /* 0x0000d00304001986 */ /* 0x0001e2000c101530 */
[----:B------:R-:W-:Y:S05]  /*6fd0*/  @!P0 BRA `(.L_x_141) ;  /* 0x0000000000048947 */ /* 0x000fea0003800000 */
[----:B------:R3:W5:Y:S02]  /*6fe0*/  LDG.E.LTC128B.U16 R18, desc[UR48][R6.64+0xd2] ;  /* 0x0000d23006127981 */ /* 0x000764000c1e1520 */
.L_x_141:
[----:B------:R-:W-:Y:S05]  /*6ff0*/  BSYNC B1 ;  /* 0x0000000000017941 */ /* 0x000fea0003800000 */
.L_x_140:
[----:B------:R-:W-:Y:S05]  /*7000*/  @!P0 BRA `(.L_x_142) ;  /* 0x0000001000208947 */ /* 0x000fea0003800000 */
[----:B-----5:R-:W-:-:S04]  /*7010*/  IMAD.U32 R18, R18, 0x10000, RZ ;  /* 0x0001000012127824 */ /* 0x020fc800078e00ff */
[----:B------:R-:W-:-:S04]  /*7020*/  FMUL R18, R18, R81 ;  /* 0x0000005112127220 */ /* 0x000fc80000400000 */
[----:B------:R-:W-:-:S05]  /*7030*/  FFMA R18, R31, R80, R18 ;  /* 0x000000501f127223 */ /* 0x000fca0000000012 */
[----:B------:R-:W-:-:S05]  /*7040*/  F2FP.BF16.F32.PACK_AB R18, RZ, R18 ;  /* 0x00000012ff12723e */ /* 0x000fca00000010ff */
[----:B------:R4:W-:Y:S01]  /*7050*/  STG.E.U16 desc[UR48][R10.64+0xd2], R18 ;  /* 0x0000d2120a007986 */ /* 0x0009e2000c101530 */
[----:B------:R-:W-:Y:S05]  /*7060*/  BRA `(.L_x_142) ;  /* 0x0000001000087947 */ /* 0x000fea0003800000 */
.L_x_33:
[----:B------:R-:W-:Y:S01]  /*7070*/  ULDC.64 UR4, c[0x0][0x5c0] ;  /* 0x0001700000047ab9 */ /* 0x000fe20000000a00 */
[----:B------:R-:W-:Y:S01]  /*7080*/  ISETP.GT.AND P3, PT, R3, 0x1, PT ;  /* 0x000000010300780c */ /* 0x000fe20003f64270 */
[-C--:B------:R-:W-:Y:S01]  /*7090*/  FMUL R72, R72, R80.reuse ;  /* 0x0000005048487220 */ /* 0x080fe20000400000 */
[----:B------:R-:W-:Y:S01]  /*70a0*/  LEA R6, P0, R4, UR4, 0x1 ;  /* 0x0000000404067c11 */ /* 0x000fe2000f8008ff */
[-C--:B------:R-:W-:Y:S01]  /*70b0*/  FMUL R73, R73, R80.reuse ;  /* 0x0000005049497220 */ /* 0x080fe20000400000 */
[----:B------:R-:W-:Y:S01]  /*70c0*/  ISETP.GT.AND P1, PT, R0, 0x8, P1 ;  /* 0x000000080000780c */ /* 0x000fe20000f24270 */
[-C--:B------:R-:W-:Y:S01]  /*70d0*/  FMUL R74, R74, R80.reuse ;  /* 0x000000504a4a7220 */ /* 0x080fe20000400000 */
[----:B------:R-:W-:Y:S01]  /*70e0*/  LEA.HI.X R7, R4, UR5, R9, 0x1, P0 ;  /* 0x0000000504077c11 */ /* 0x000fe200080f0c09 */
[-C--:B------:R-:W-:Y:S01]  /*70f0*/  FMUL R75, R75, R80.reuse ;  /* 0x000000504b4b7220 */ /* 0x080fe20000400000 */
[----:B------:R-:W-:Y:S01]  /*7100*/  ISETP.GT.AND P0, PT, R0, RZ, P3 ;  /* 0x000000ff0000720c */ /* 0x000fe20001f04270 */
[----:B------:R-:W-:Y:S01]  /*7110*/  FMUL R76, R76, R80 ;  /* 0x000000504c4c7220 */ /* 0x000fe20000400000 */
[----:B------:R-:W-:Y:S01]  /*7120*/  F2FP.BF16.F32.PACK_AB R72, RZ, R72 ;  /* 0x00000048ff48723e */ /* 0x000fe200000010ff */
[-C--:B------:R-:W-:Y:S01]  /*7130*/  FMUL R77, R77, R80.reuse ;  /* 0x000000504d4d7220 */ /* 0x080fe20000400000 */
[----:B------:R-:W-:Y:S01]  /*7140*/  F2FP.BF16.F32.PACK_AB R73, RZ, R73 ;  /* 0x00000049ff49723e */ /* 0x000fe200000010ff */
[-C--:B------:R-:W-:Y:S01]  /*7150*/  FMUL R78, R78, R80.reuse ;  /* 0x000000504e4e7220 */ /* 0x080fe20000400000 */
[----:B------:R-:W-:Y:S01]  /*7160*/  ISETP.GT.AND P3, PT, R0, 0x8, P3 ;  /* 0x000000080000780c */ /* 0x000fe20001f64270 */
[----:B------:R-:W-:Y:S01]  /*7170*/  @P2 STG.E.U16 desc[UR48][R6.64], R72 ;  /* 0x0000004806002986 */ /* 0x000fe2000c101530 */
[----:B------:R-:W-:Y:S01]  /*7180*/  ISETP.GT.AND P2, PT, R3, 0x8, PT ;  /* 0x000000080300780c */ /* 0x000fe20003f44270 */
[-C--:B------:R-:W-:Y:S01]  /*7190*/  FMUL R79, R79, R80.reuse ;  /* 0x000000504f4f7220 */ /* 0x080fe20000400000 */
[----:B------:R-:W-:Y:S01]  /*71a0*/  SHF.L.U64.HI R5, R88, 0x1, R87 ;  /* 0x0000000158057819 */ /* 0x000fe20000010257 */
[----:B------:R-:W-:Y:S01]  /*71b0*/  FMUL R64, R64, R80 ;  /* 0x0000005040407220 */ /* 0x000fe20000400000 */
[----:B------:R-:W-:Y:S01]  /*71c0*/  LEA R4, P4, R88, R6, 0x1 ;  /* 0x0000000658047211 */ /* 0x000fe200078808ff */
[----:B------:R-:W-:Y:S01]  /*71d0*/  @P0 STG.E.U16 desc[UR48][R6.64+0x2], R73 ;  /* 0x0000024906000986 */ /* 0x000fe2000c101530 */
[----:B------:R-:W-:Y:S01]  /*71e0*/  ISETP.GT.AND P5, PT, R0, RZ, P2 ;  /* 0x000000ff0000720c */ /* 0x000fe200017a4270 */
[----:B------:R-:W-:Y:S01]  /*71f0*/  FMUL R65, R65, R80 ;  /* 0x0000005041417220 */ /* 0x000fe20000400000 */
[----:B------:R-:W-:Y:S01]  /*7200*/  ISETP.GT.AND P0, PT, R3, 0x9, PT ;  /* 0x000000090300780c */ /* 0x000fe20003f04270 */
[----:B------:R-:W-:Y:S01]  /*7210*/  IMAD.X R5, R5, 0x1, R7, P4 ;  /* 0x0000000105057824 */ /* 0x000fe200020e0607 */
[----:B------:R-:W-:Y:S01]  /*7220*/  F2FP.BF16.F32.PACK_AB R74, RZ, R74 ;  /* 0x0000004aff4a723e */ /* 0x000fe200000010ff */
[-C--:B------:R-:W-:Y:S01]  /*7230*/  FMUL R66, R66, R80.reuse ;  /* 0x0000005042427220 */ /* 0x080fe20000400000 */
[----:B------:R-:W-:Y:S01]  /*7240*/  F2FP.BF16.F32.PACK_AB R75, RZ, R75 ;  /* 0x0000004bff4b723e */ /* 0x000fe200000010ff */
[----:B------:R-:W-:Y:S01]  /*7250*/  FMUL R67, R67, R80 ;  /* 0x0000005043437220 */ /* 0x000fe20000400000 */
[----:B------:R-:W-:Y:S01]  /*7260*/  ISETP.GT.AND P4, PT, R0, RZ, P0 ;  /* 0x000000ff0000720c */ /* 0x000fe20000784270 */
[----:B------:R-:W-:Y:S01]  /*7270*/  @P1 STG.E.U16 desc[UR48][R4.64], R74 ;  /* 0x0000004a04001986 */ /* 0x000fe2000c101530 */
[----:B------:R-:W-:Y:S01]  /*7280*/  F2FP.BF16.F32.PACK_AB R76, RZ, R76 ;  /* 0x0000004cff4c723e */ /* 0x000fe200000010ff */
[-C--:B------:R-:W-:Y:S01]  /*7290*/  FMUL R68, R68, R80.reuse ;  /* 0x0000005044447220 */ /* 0x080fe20000400000 */
[C---:B------:R-:W-:Y:S01]  /*72a0*/  ISETP.GT.AND P1, PT, R0.reuse, 0x8, P2 ;  /* 0x000000080000780c */ /* 0x040fe20001724270 */
[----:B------:R-:W-:Y:S01]  /*72b0*/  @P3 STG.E.U16 desc[UR48][R4.64+0x2], R75 ;  /* 0x0000024b04003986 */ /* 0x000fe2000c101530 */
[----:B------:R-:W-:Y:S01]  /*72c0*/  ISETP.GT.AND P2, PT, R3, 0x10, PT ;  /* 0x000000100300780c */ /* 0x000fe20003f44270 */
[-C--:B------:R-:W-:Y:S01]  /*72d0*/  FMUL R69, R69, R80.reuse ;  /* 0x0000005045457220 */ /* 0x080fe20000400000 */
[----:B------:R-:W-:Y:S01]  /*72e0*/  ISETP.GT.AND P3, PT, R0, 0x8, P0 ;  /* 0x000000080000780c */ /* 0x000fe20000764270 */
[----:B------:R-:W-:Y:S01]  /*72f0*/  @P5 STG.E.U16 desc[UR48][R6.64+0x10], R76 ;  /* 0x0000104c06005986 */ /* 0x000fe2000c101530 */
[----:B------:R-:W-:Y:S01]  /*7300*/  F2FP.BF16.F32.PACK_AB R77, RZ, R77 ;  /* 0x0000004dff4d723e */ /* 0x000fe200000010ff */
[-C--:B------:R-:W-:Y:S01]  /*7310*/  FMUL R70, R70, R80.reuse ;  /* 0x0000005046467220 */ /* 0x080fe20000400000 */
[----:B------:R-:W-:Y:S01]  /*7320*/  ISETP.GT.AND P5, PT, R0, RZ, P2 ;  /* 0x000000ff0000720c */ /* 0x000fe200017a4270 */
[----:B------:R-:W-:Y:S01]  /*7330*/  FMUL R71, R71, R80 ;  /* 0x0000005047477220 */ /* 0x000fe20000400000 */
[----:B------:R-:W-:Y:S01]  /*7340*/  ISETP.GT.AND P0, PT, R3, 0x11, PT ;  /* 0x000000110300780c */ /* 0x000fe20003f04270 */
[----:B------:R-:W-:Y:S01]  /*7350*/  @P4 STG.E.U16 desc[UR48][R6.64+0x12], R77 ;  /* 0x0000124d06004986 */ /* 0x000fe2000c101530 */
        /* <DEDUP_REMOVED lines=131> */
[----:B------:R-:W-:Y:S01]  /*7b90*/  FMUL R31, R31, R80 ;  /* 0x000000501f1f7220 */ /* 0x000fe20000400000 */
[----:B------:R-:W-:Y:S01]  /*7ba0*/  ISETP.GT.AND P3, PT, R0, 0x8, P0 ;  /* 0x000000080000780c */ /* 0x000fe20000764270 */
[----:B------:R-:W-:Y:S01]  /*7bb0*/  @P5 STG.E.U16 desc[UR48][R6.64+0x80], R40 ;  /* 0x0000802806005986 */ /* 0x000fe2000c101530 */
[----:B------:R-:W-:-:S02]  /*7bc0*/  F2FP.BF16.F32.PACK_AB R41, RZ, R41 ;  /* 0x00000029ff29723e */ /* 0x000fc400000010ff */
[C---:B------:R-:W-:Y:S02]  /*7bd0*/  ISETP.GT.AND P5, PT, R0.reuse, RZ, P2 ;  /* 0x000000ff0000720c */ /* 0x040fe400017a4270 */
[----:B------:R-:W-:Y:S01]  /*7be0*/  ISETP.GT.AND P0, PT, R3, 0x49, PT ;  /* 0x000000490300780c */ /* 0x000fe20003f04270 */
[----:B------:R-:W-:Y:S01]  /*7bf0*/  @P4 STG.E.U16 desc[UR48][R6.64+0x82], R41 ;  /* 0x0000822906004986 */ /* 0x000fe2000c101530 */
[----:B------:R-:W-:Y:S02]  /*7c00*/  F2FP.BF16.F32.PACK_AB R42, RZ, R42 ;  /* 0x0000002aff2a723e */ /* 0x000fe400000010ff */
[----:B------:R-:W-:Y:S02]  /*7c10*/  F2FP.BF16.F32.PACK_AB R43, RZ, R43 ;  /* 0x0000002bff2b723e */ /* 0x000fe400000010ff */
[----:B------:R-:W-:Y:S01]  /*7c20*/  ISETP.GT.AND P4, PT, R0, RZ, P0 ;  /* 0x000000ff0000720c */ /* 0x000fe20000784270 */
[----:B------:R-:W-:Y:S01]  /*7c30*/  @P1 STG.E.U16 desc[UR48][R4.64+0x80], R42 ;  /* 0x0000802a04001986 */ /* 0x000fe2000c101530 */
[----:B------:R-:W-:-:S02]  /*7c40*/  F2FP.BF16.F32.PACK_AB R44, RZ, R44 ;  /* 0x0000002cff2c723e */ /* 0x000fc400000010ff */
[C---:B------:R-:W-:Y:S01]  /*7c50*/  ISETP.GT.AND P2, PT, R0.reuse, 0x8, P2 ;  /* 0x000000080000780c */ /* 0x040fe20001744270 */
[----:B------:R-:W-:Y:S01]  /*7c60*/  @P3 STG.E.U16 desc[UR48][R4.64+0x82], R43 ;  /* 0x0000822b04003986 */ /* 0x000fe2000c101530 */
[C---:B------:R-:W-:Y:S02]  /*7c70*/  ISETP.GT.AND P3, PT, R3.reuse, 0x50, PT ;  /* 0x000000500300780c */ /* 0x040fe40003f64270 */
[----:B------:R-:W-:Y:S01]  /*7c80*/  F2FP.BF16.F32.PACK_AB R45, RZ, R45 ;  /* 0x0000002dff2d723e */ /* 0x000fe200000010ff */
[----:B------:R-:W-:Y:S01]  /*7c90*/  @P5 STG.E.U16 desc[UR48][R6.64+0x90], R44 ;  /* 0x0000902c06005986 */ /* 0x000fe2000c101530 */
[C---:B------:R-:W-:Y:S02]  /*7ca0*/  ISETP.GT.AND P0, PT, R0.reuse, 0x8, P0 ;  /* 0x000000080000780c */ /* 0x040fe40000704270 */
[----:B------:R-:W-:Y:S01]  /*7cb0*/  ISETP.GT.AND P5, PT, R0, RZ, P3 ;  /* 0x000000ff0000720c */ /* 0x000fe20001fa4270 */
[----:B------:R-:W-:Y:S01]  /*7cc0*/  @P4 STG.E.U16 desc[UR48][R6.64+0x92], R45 ;  /* 0x0000922d06004986 */ /* 0x000fe2000c101530 */
[----:B------:R-:W-:-:S02]  /*7cd0*/  ISETP.GT.AND P1, PT, R3, 0x51, PT ;  /* 0x000000510300780c */ /* 0x000fc40003f24270 */
[----:B------:R-:W-:Y:S02]  /*7ce0*/  F2FP.BF16.F32.PACK_AB R46, RZ, R46 ;  /* 0x0000002eff2e723e */ /* 0x000fe400000010ff */
[C---:B------:R-:W-:Y:S02]  /*7cf0*/  ISETP.GT.AND P4, PT, R0.reuse, RZ, P1 ;  /* 0x000000ff0000720c */ /* 0x040fe40000f84270 */
[----:B------:R-:W-:Y:S01]  /*7d00*/  F2FP.BF16.F32.PACK_AB R47, RZ, R47 ;  /* 0x0000002fff2f723e */ /* 0x000fe200000010ff */
[----:B------:R-:W-:Y:S01]  /*7d10*/  @P2 STG.E.U16 desc[UR48][R4.64+0x90], R46 ;  /* 0x0000902e04002986 */ /* 0x000fe2000c101530 */
[----:B------:R-:W-:Y:S02]  /*7d20*/  F2FP.BF16.F32.PACK_AB R32, RZ, R32 ;  /* 0x00000020ff20723e */ /* 0x000fe400000010ff */
[----:B------:R-:W-:Y:S01]  /*7d30*/  F2FP.BF16.F32.PACK_AB R33, RZ, R33 ;  /* 0x00000021ff21723e */ /* 0x000fe200000010ff */
[----:B------:R-:W-:Y:S01]  /*7d40*/  @P0 STG.E.U16 desc[UR48][R4.64+0x92], R47 ;  /* 0x0000922f04000986 */ /* 0x000fe2000c101530 */
[----:B------:R-:W-:-:S02]  /*7d50*/  ISETP.GT.AND P0, PT, R0, 0x8, P3 ;  /* 0x000000080000780c */ /* 0x000fc40001f04270 */
[----:B------:R-:W-:Y:S01]  /*7d60*/  F2FP.BF16.F32.PACK_AB R34, RZ, R34 ;  /* 0x00000022ff22723e */ /* 0x000fe200000010ff */
[----:B------:R-:W-:Y:S01]  /*7d70*/  @P5 STG.E.U16 desc[UR48][R6.64+0xa0], R32 ;  /* 0x0000a02006005986 */ /* 0x000fe2000c101530 */
[C---:B------:R-:W-:Y:S02]  /*7d80*/  ISETP.GT.AND P5, PT, R0.reuse, 0x8, P1 ;  /* 0x000000080000780c */ /* 0x040fe40000fa4270 */
[C---:B------:R-:W-:Y:S01]  /*7d90*/  ISETP.GT.AND P1, PT, R3.reuse, 0x59, PT ;  /* 0x000000590300780c */ /* 0x040fe20003f24270 */
[----:B------:R-:W-:Y:S01]  /*7da0*/  @P4 STG.E.U16 desc[UR48][R6.64+0xa2], R33 ;  /* 0x0000a22106004986 */ /* 0x000fe2000c101530 */
[----:B------:R-:W-:Y:S02]  /*7db0*/  ISETP.GT.AND P4, PT, R3, 0x58, PT ;  /* 0x000000580300780c */ /* 0x000fe40003f84270 */
[----:B------:R-:W-:Y:S02]  /*7dc0*/  F2FP.BF16.F32.PACK_AB R35, RZ, R35 ;  /* 0x00000023ff23723e */ /* 0x000fe400000010ff */
[C---:B------:R-:W-:Y:S01]  /*7dd0*/  ISETP.GT.AND P2, PT, R0.reuse, RZ, P4 ;  /* 0x000000ff0000720c */ /* 0x040fe20002744270 */
[----:B------:R-:W-:Y:S01]  /*7de0*/  @P0 STG.E.U16 desc[UR48][R4.64+0xa0], R34 ;  /* 0x0000a02204000986 */ /* 0x000fe2000c101530 */
[----:B------:R-:W-:-:S02]  /*7df0*/  ISETP.GT.AND P3, PT, R0, RZ, P1 ;  /* 0x000000ff0000720c */ /* 0x000fc40000f64270 */
[C---:B------:R-:W-:Y:S01]  /*7e00*/  ISETP.GT.AND P4, PT, R0.reuse, 0x8, P4 ;  /* 0x000000080000780c */ /* 0x040fe20002784270 */
[----:B------:R-:W-:Y:S01]  /*7e10*/  @P5 STG.E.U16 desc[UR48][R4.64+0xa2], R35 ;  /* 0x0000a22304005986 */ /* 0x000fe2000c101530 */
[----:B------:R-:W-:Y:S02]  /*7e20*/  ISETP.GT.AND P5, PT, R0, 0x8, P1 ;  /* 0x000000080000780c */ /* 0x000fe40000fa4270 */
[----:B------:R-:W-:Y:S02]  /*7e30*/  F2FP.BF16.F32.PACK_AB R36, RZ, R36 ;  /* 0x00000024ff24723e */ /* 0x000fe400000010ff */
[----:B------:R-:W-:Y:S02]  /*7e40*/  F2FP.BF16.F32.PACK_AB R37, RZ, R37 ;  /* 0x00000025ff25723e */ /* 0x000fe400000010ff */
[----:B------:R-:W-:Y:S01]  /*7e50*/  F2FP.BF16.F32.PACK_AB R38, RZ, R38 ;  /* 0x00000026ff26723e */ /* 0x000fe200000010ff */
[----:B------:R-:W-:Y:S01]  /*7e60*/  @P2 STG.E.U16 desc[UR48][R6.64+0xb0], R36 ;  /* 0x0000b02406002986 */ /* 0x000fe2000c101530 */
[----:B------:R-:W-:-:S02]  /*7e70*/  F2FP.BF16.F32.PACK_AB R39, RZ, R39 ;  /* 0x00000027ff27723e */ /* 0x000fc400000010ff */
[C---:B------:R-:W-:Y:S01]  /*7e80*/  ISETP.GT.AND P2, PT, R3.reuse, 0x61, PT ;  /* 0x000000610300780c */ /* 0x040fe20003f44270 */
[----:B------:R-:W-:Y:S01]  /*7e90*/  @P3 STG.E.U16 desc[UR48][R6.64+0xb2], R37 ;  /* 0x0000b22506003986 */ /* 0x000fe2000c101530 */
[----:B------:R-:W-:Y:S02]  /*7ea0*/  ISETP.GT.AND P3, PT, R3, 0x60, PT ;  /* 0x000000600300780c */ /* 0x000fe40003f64270 */
[----:B------:R-:W-:Y:S01]  /*7eb0*/  F2FP.BF16.F32.PACK_AB R24, RZ, R24 ;  /* 0x00000018ff18723e */ /* 0x000fe200000010ff */
[----:B------:R-:W-:Y:S01]  /*7ec0*/  @P4 STG.E.U16 desc[UR48][R4.64+0xb0], R38 ;  /* 0x0000b02604004986 */ /* 0x000fe2000c101530 */
[C---:B------:R-:W-:Y:S02]  /*7ed0*/  ISETP.GT.AND P4, PT, R0.reuse, RZ, P2 ;  /* 0x000000ff0000720c */ /* 0x040fe40001784270 */
[----:B------:R-:W-:Y:S01]  /*7ee0*/  F2FP.BF16.F32.PACK_AB R25, RZ, R25 ;  /* 0x00000019ff19723e */ /* 0x000fe200000010ff */
[----:B------:R-:W-:Y:S01]  /*7ef0*/  @P5 STG.E.U16 desc[UR48][R4.64+0xb2], R39 ;  /* 0x0000b22704005986 */ /* 0x000fe2000c101530 */
[----:B------:R-:W-:-:S02]  /*7f00*/  ISETP.GT.AND P5, PT, R0, RZ, P3 ;  /* 0x000000ff0000720c */ /* 0x000fc40001fa4270 */
[C---:B------:R-:W-:Y:S02]  /*7f10*/  ISETP.GT.AND P1, PT, R3.reuse, 0x68, PT ;  /* 0x000000680300780c */ /* 0x040fe40003f24270 */
[----:B------:R-:W-:Y:S02]  /*7f20*/  ISETP.GT.AND P0, PT, R3, 0x69, PT ;  /* 0x000000690300780c */ /* 0x000fe40003f04270 */
[C---:B------:R-:W-:Y:S02]  /*7f30*/  ISETP.GT.AND P3, PT, R0.reuse, 0x8, P3 ;  /* 0x000000080000780c */ /* 0x040fe40001f64270 */
[C---:B------:R-:W-:Y:S02]  /*7f40*/  ISETP.GT.AND P2, PT, R0.reuse, 0x8, P2 ;  /* 0x000000080000780c */ /* 0x040fe40001744270 */
[----:B------:R-:W-:Y:S02]  /*7f50*/  F2FP.BF16.F32.PACK_AB R26, RZ, R26 ;  /* 0x0000001aff1a723e */ /* 0x000fe400000010ff */
[----:B------:R-:W-:Y:S01]  /*7f60*/  F2FP.BF16.F32.PACK_AB R27, RZ, R27 ;  /* 0x0000001bff1b723e */ /* 0x000fe200000010ff */
[----:B------:R-:W-:Y:S01]  /*7f70*/  @P5 STG.E.U16 desc[UR48][R6.64+0xc0], R24 ;  /* 0x0000c01806005986 */ /* 0x000fe2000c101530 */
[----:B------:R-:W-:-:S02]  /*7f80*/  ISETP.GT.AND P5, PT, R0, RZ, P0 ;  /* 0x000000ff0000720c */ /* 0x000fc400007a4270 */
[C---:B------:R-:W-:Y:S01]  /*7f90*/  ISETP.GT.AND P0, PT, R0.reuse, 0x8, P0 ;  /* 0x000000080000780c */ /* 0x040fe20000704270 */
[----:B------:R-:W-:Y:S01]  /*7fa0*/  @P4 STG.E.U16 desc[UR48][R6.64+0xc2], R25 ;  /* 0x0000c21906004986 */ /* 0x000fe2000c101530 */
[C---:B------:R-:W-:Y:S02]  /*7fb0*/  ISETP.GT.AND P4, PT, R0.reuse, RZ, P1 ;  /* 0x000000ff0000720c */ /* 0x040fe40000f84270 */
[----:B------:R-:W-:Y:S01]  /*7fc0*/  ISETP.GT.AND P1, PT, R0, 0x8, P1 ;  /* 0x000000080000780c */ /* 0x000fe20000f24270 */
[----:B------:R-:W-:Y:S01]  /*7fd0*/  @P3 STG.E.U16 desc[UR48][R4.64+0xc0], R26 ;  /* 0x0000c01a04003986 */ /* 0x000fe2000c101530 */
[----:B------:R-:W-:Y:S02]  /*7fe0*/  F2FP.BF16.F32.PACK_AB R28, RZ, R28 ;  /* 0x0000001cff1c723e */ /* 0x000fe400000010ff */
[----:B------:R-:W-:Y:S01]  /*7ff0*/  F2FP.BF16.F32.PACK_AB R29, RZ, R29 ;  /* 0x0000001dff1d723e */ /* 0x000fe200000010ff */
[----:B------:R-:W-:Y:S01]  /*8000*/  @P2 STG.E.U16 desc[UR48][R4.64+0xc2], R27 ;  /* 0x0000c21b04002986 */ /* 0x000fe2000c101530 */
[----:B------:R-:W-:-:S02]  /*8010*/  F2FP.BF16.F32.PACK_AB R30, RZ, R30 ;  /* 0x0000001eff1e723e */ /* 0x000fc400000010ff */
[----:B------:R-:W-:-:S03]  /*8020*/  F2FP.BF16.F32.PACK_AB R31, RZ, R31 ;  /* 0x0000001fff1f723e */ /* 0x000fc600000010ff */
[----:B------:R-:W-:Y:S04]  /*8030*/  @P4 STG.E.U16 desc[UR48][R6.64+0xd0], R28 ;  /* 0x0000d01c06004986 */ /* 0x000fe8000c101530 */
[----:B------:R0:W-:Y:S04]  /*8040*/  @P5 STG.E.U16 desc[UR48][R6.64+0xd2], R29 ;  /* 0x0000d21d06005986 */ /* 0x0001e8000c101530 */
[----:B------:R1:W-:Y:S01]  /*8050*/  @P1 STG.E.U16 desc[UR48][R4.64+0xd0], R30 ;  /* 0x0000d01e04001986 */ /* 0x0003e2000c101530 */
[----:B0-----:R-:W-:Y:S02]  /*8060*/  @P0 IMAD.MOV.U32 R6, RZ, RZ, R4 ;  /* 0x000000ffff060224 */ /* 0x001fe400078e0004 */
[----:B------:R-:W-:-:S05]  /*8070*/  @P0 IMAD.MOV.U32 R7, RZ, RZ, R5 ;  /* 0x000000ffff070224 */ /* 0x000fca00078e0005 */
[----:B------:R1:W-:Y:S02]  /*8080*/  @P0 STG.E.U16 desc[UR48][R6.64+0xd2], R31 ;  /* 0x0000d21f06000986 */ /* 0x0003e4000c101530 */
.L_x_142:
[----:B------:R-:W-:Y:S05]  /*8090*/  BSYNC B0 ;  /* 0x0000000000007941 */ /* 0x000fea0003800000 */
.L_x_32:
[----:B01----:R-:W2:Y:S01]  /*80a0*/  LDL.64 R4, [R1] ;  /* 0x0000000001047983 */ /* 0x003ea20000100a00 */
[----:B------:R-:W-:Y:S01]  /*80b0*/  ULDC.64 UR4, c[0x0][0x650] ;  /* 0x0001940000047ab9 */ /* 0x000fe20000000a00 */
[----:B------:R-:W-:Y:S02]  /*80c0*/  IMAD.U32 R0, RZ, RZ, UR45 ;  /* 0x0000002dff007e24 */ /* 0x000fe4000f8e00ff */
[----:B------:R-:W-:Y:S02]  /*80d0*/  IMAD.MOV.U32 R22, RZ, RZ, -0x1 ;  /* 0xffffffffff167424 */ /* 0x000fe400078e00ff */
[----:B------:R0:W-:Y:S01]  /*80e0*/  SYNCS.ARRIVE.TRANS64.A1T0 RZ, [R0+UR41], RZ ;  /* 0x000000ff00ff79a7 */ /* 0x0001e20008100029 */
[----:B----45:R-:W-:Y:S02]  /*80f0*/  IMAD.MOV.U32 R18, RZ, RZ, -0x1 ;  /* 0xffffffffff127424 */ /* 0x030fe400078e00ff */
[----:B------:R-:W-:Y:S01]  /*8100*/  IMAD.MOV.U32 R19, RZ, RZ, -0x1 ;  /* 0xffffffffff137424 */ /* 0x000fe200078e00ff */
[----:B0-----:R-:W-:-:S02]  /*8110*/  PRMT R0, RZ, 0x7610, R0 ;  /* 0x00007610ff007816 */ /* 0x001fc40000000000 */
[----:B--2---:R-:W-:-:S05]  /*8120*/  LEA R16, P0, R4, R16, 0x1 ;  /* 0x0000001004107211 */ /* 0x004fca00078008ff */
[----:B------:R-:W-:Y:S01]  /*8130*/  IMAD.X R17, R90, 0x1, R17, P0 ;  /* 0x000000015a117824 */ /* 0x000fe200000e0611 */
[----:B------:R-:W-:-:S04]  /*8140*/  ISETP.GE.U32.AND P0, PT, R16, UR4, PT ;  /* 0x0000000410007c0c */ /* 0x000fc8000bf06070 */
[----:B------:R-:W-:-:S13]  /*8150*/  ISETP.GE.U32.AND.EX P0, PT, R17, UR5, PT, P0 ;  /* 0x0000000511007c0c */ /* 0x000fda000bf06100 */
[----:B------:R-:W-:Y:S05]  /*8160*/  @P0 BRA `(.L_x_143) ;  /* 0x0000000400500947 */ /* 0x000fea0003800000 */
[----:B------:R-:W0:Y:S01]  /*8170*/  LDC.64 R10, c[0x0][0x628] ;  /* 0x00018a00ff0a7b82 */ /* 0x000e220000000a00 */
[----:B------:R-:W1:Y:S01]  /*8180*/  S2R R18, SR_CTAID.X ;  /* 0x0000000000127919 */ /* 0x000e620000002500 */
[----:B------:R-:W-:Y:S02]  /*8190*/  IMAD.MOV.U32 R8, RZ, RZ, R16 ;  /* 0x000000ffff087224 */ /* 0x000fe400078e0010 */
[----:B------:R-:W-:Y:S01]  /*81a0*/  IMAD.MOV.U32 R9, RZ, RZ, R17 ;  /* 0x000000ffff097224 */ /* 0x000fe200078e0011 */
[----:B------:R-:W2:Y:S03]  /*81b0*/  S2R R20, SR_CTAID.Y ;  /* 0x0000000000147919 */ /* 0x000ea60000002600 */
[----:B------:R-:W4:Y:S08]  /*81c0*/  LDC R0, c[0x0][0x630] ;  /* 0x00018c00ff007b82 */ /* 0x000f300000000800 */
[----:B------:R-:W1:Y:S01]  /*81d0*/  LDC.64 R14, c[0x0][0x620] ;  /* 0x00018800ff0e7b82 */ /* 0x000e620000000a00 */
[----:B0-----:R-:W-:-:S04]  /*81e0*/  ISETP.NE.U32.AND P0, PT, R10, RZ, PT ;  /* 0x000000ff0a00720c */ /* 0x001fc80003f05070 */
[----:B------:R-:W-:-:S13]  /*81f0*/  ISETP.NE.AND.EX P0, PT, R11, RZ, PT, P0 ;  /* 0x000000ff0b00720c */ /* 0x000fda0003f05300 */
[----:B-12-4-:R-:W-:Y:S05]  /*8200*/  @!P0 BRA `(.L_x_144) ;  /* 0x0000000000288947 */ /* 0x016fea0003800000 */
[----:B------:R-:W0:Y:S02]  /*8210*/  LDC R3, c[0x0][0x634] ;  /* 0x00018d00ff037b82 */ /* 0x000e240000000800 */
[----:B0-----:R-:W-:-:S05]  /*8220*/  IADD3 R3, P0, R16, R3, RZ ;  /* 0x0000000310037210 */ /* 0x001fca0007f1e0ff */
[----:B------:R-:W-:-:S04]  /*8230*/  IMAD.X R13, RZ, RZ, R17, P0 ;  /* 0x000000ffff0d7224 */ /* 0x000fc800000e0611 */
[----:B------:R-:W-:-:S04]  /*8240*/  IMAD.WIDE.U32 R4, R13, R10, RZ ;  /* 0x0000000a0d047225 */ /* 0x000fc800078e00ff */
[----:B---3--:R-:W-:-:S04]  /*8250*/  IMAD.WIDE.U32 R6, P0, R3, R11, R4 ;  /* 0x0000000b03067225 */ /* 0x008fc80007800004 */
[----:B------:R-:W-:-:S04]  /*8260*/  IMAD.WIDE.U32 R4, R3, R10, RZ ;  /* 0x0000000a03047225 */ /* 0x000fc800078e00ff */
[----:B------:R-:W-:Y:S01]  /*8270*/  IMAD.X R9, RZ, RZ, RZ, P0 ;  /* 0x000000ffff097224 */ /* 0x000fe200000e06ff */
[----:B------:R-:W-:Y:S01]  /*8280*/  IADD3 RZ, P0, R5, R6, RZ ;  /* 0x0000000605ff7210 */ /* 0x000fe20007f1e0ff */
[----:B------:R-:W-:-:S04]  /*8290*/  IMAD.MOV.U32 R8, RZ, RZ, R7 ;  /* 0x000000ffff087224 */ /* 0x000fc800078e0007 */
[----:B------:R-:W-:-:S08]  /*82a0*/  IMAD.WIDE.U32.X R8, R13, R11, R8, P0 ;  /* 0x0000000b0d087225 */ /* 0x000fd000000e0408 */
.L_x_144:
[----:B------:R-:W0:Y:S01]  /*82b0*/  LDC.64 R24, c[0x0][0x640] ;  /* 0x00019000ff187b82 */ /* 0x000e220000000a00 */
[-CC-:B------:R-:W-:Y:S01]  /*82c0*/  SHF.R.U64 R19, R8, R0.reuse, R9.reuse ;  /* 0x0000000008137219 */ /* 0x180fe20000001209 */
[----:B------:R-:W-:Y:S01]  /*82d0*/  ULDC UR4, c[0x0][0x150] ;  /* 0x0000540000047ab9 */ /* 0x000fe20000000800 */
[----:B------:R-:W-:Y:S02]  /*82e0*/  SHF.R.U32.HI R0, RZ, R0, R9 ;  /* 0x00000000ff007219 */ /* 0x000fe40000011609 */
[----:B------:R-:W-:Y:S02]  /*82f0*/  IADD3 R3, P0, RZ, -R19, RZ ;  /* 0x80000013ff037210 */ /* 0x000fe40007f1e0ff */
[----:B---3--:R-:W-:Y:S01]  /*8300*/  I2FP.F32.U32 R7, R18 ;  /* 0x0000001200077245 */ /* 0x008fe20000201000 */
[----:B------:R-:W1:Y:S02]  /*8310*/  LDC R6, c[0x0][0x618] ;  /* 0x00018600ff067b82 */ /* 0x000e640000000800 */
[----:B------:R-:W-:-:S02]  /*8320*/  IMAD.X R5, RZ, RZ, ~R0, P0 ;  /* 0x000000ffff057224 */ /* 0x000fc400000e0e00 */
[----:B------:R-:W-:Y:S01]  /*8330*/  FMUL R7, R7, UR4 ;  /* 0x0000000407077c20 */ /* 0x000fe20008400000 */
[----:B------:R-:W-:Y:S01]  /*8340*/  ULDC UR4, c[0x0][0x154] ;  /* 0x0000550000047ab9 */ /* 0x000fe20000000800 */
[-C--:B------:R-:W-:Y:S02]  /*8350*/  IMAD R0, R5, R14.reuse, RZ ;  /* 0x0000000e05007224 */ /* 0x080fe400078e02ff */
[----:B------:R-:W2:Y:S01]  /*8360*/  LDC R8, c[0x0][0x608] ;  /* 0x00018200ff087b82 */ /* 0x000ea20000000800 */
[C---:B------:R-:W-:Y:S01]  /*8370*/  IMAD.WIDE.U32 R4, R3.reuse, R14, R16 ;  /* 0x0000000e03047225 */ /* 0x040fe200078e0010 */
[----:B------:R-:W3:Y:S03]  /*8380*/  F2I.U32.TRUNC.NTZ R7, R7 ;  /* 0x0000000700077305 */ /* 0x000ee6000020f000 */
[----:B------:R-:W-:Y:S01]  /*8390*/  IMAD R3, R3, R15, R0 ;  /* 0x0000000f03037224 */ /* 0x000fe200078e0200 */
[----:B------:R-:W-:-:S02]  /*83a0*/  I2FP.F32.U32 R0, R20 ;  /* 0x0000001400007245 */ /* 0x000fc40000201000 */
[----:B------:R-:W4:Y:S01]  /*83b0*/  LDC R22, c[0x0][0x658] ;  /* 0x00019600ff167b82 */ /* 0x000f220000000800 */
[----:B------:R-:W-:Y:S01]  /*83c0*/  IMAD.IADD R3, R5, 0x1, R3 ;  /* 0x0000000105037824 */ /* 0x000fe200078e0203 */
[----:B0-----:R-:W-:Y:S01]  /*83d0*/  ISETP.NE.U32.AND P0, PT, R24, RZ, PT ;  /* 0x000000ff1800720c */ /* 0x001fe20003f05070 */
[----:B------:R-:W-:-:S03]  /*83e0*/  FMUL R0, R0, UR4 ;  /* 0x0000000400007c20 */ /* 0x000fc60008400000 */
[----:B------:R-:W-:Y:S01]  /*83f0*/  ISETP.NE.AND.EX P0, PT, R25, RZ, PT, P0 ;  /* 0x000000ff1900720c */ /* 0x000fe20003f05300 */
[----:B------:R0:W0:Y:S01]  /*8400*/  F2I.U32.TRUNC.NTZ R14, R0 ;  /* 0x00000000000e7305 */ /* 0x000022000020f000 */
[----:B------:R-:W5:Y:S01]  /*8410*/  LDC R9, c[0x0][0x144] ;  /* 0x00005100ff097b82 */ /* 0x000f620000000800 */
[-C--:B-1----:R-:W-:Y:S01]  /*8420*/  SHF.R.U64 R10, R4, R6.reuse, R3 ;  /* 0x00000006040a7219 */ /* 0x082fe20000001203 */
[----:B---3--:R-:W-:Y:S01]  /*8430*/  IMAD.MOV R7, RZ, RZ, -R7 ;  /* 0x000000ffff077224 */ /* 0x008fe200078e0a07 */
[----:B------:R-:W-:-:S05]  /*8440*/  SHF.R.U32.HI R3, RZ, R6, R3 ;  /* 0x00000006ff037219 */ /* 0x000fca0000011603 */
[----:B------:R-:W1:Y:S01]  /*8450*/  LDC R15, c[0x0][0x148] ;  /* 0x00005200ff0f7b82 */ /* 0x000e620000000800 */
[-CC-:B--2---:R-:W-:Y:S02]  /*8460*/  SHF.R.U64 R12, R10, R8.reuse, R3.reuse ;  /* 0x000000080a0c7219 */ /* 0x184fe40000001203 */
[----:B------:R-:W-:-:S05]  /*8470*/  SHF.R.U32.HI R3, RZ, R8, R3 ;  /* 0x00000008ff037219 */ /* 0x000fca0000011603 */
[----:B------:R-:W2:Y:S01]  /*8480*/  LDC R21, c[0x0][0x600] ;  /* 0x00018000ff157b82 */ /* 0x000ea20000000800 */
[-CC-:B----4-:R-:W-:Y:S02]  /*8490*/  SHF.R.U64 R13, R12, R22.reuse, R3.reuse ;  /* 0x000000160c0d7219 */ /* 0x190fe40000001203 */
[----:B------:R-:W-:-:S03]  /*84a0*/  SHF.R.U32.HI R5, RZ, R22, R3 ;  /* 0x00000016ff057219 */ /* 0x000fc60000011603 */
[----:B------:R-:W-:Y:S02]  /*84b0*/  IMAD.MOV.U32 R4, RZ, RZ, R13 ;  /* 0x000000ffff047224 */ /* 0x000fe400078e000d */
[----:B------:R-:W3:Y:S01]  /*84c0*/  LDC R26, c[0x0][0x648] ;  /* 0x00019200ff1a7b82 */ /* 0x000ee20000000800 */
[----:B-----5:R-:W-:-:S07]  /*84d0*/  IMAD R22, R9, R7, R18 ;  /* 0x0000000709167224 */ /* 0x020fce00078e0212 */
[----:B------:R-:W4:Y:S08]  /*84e0*/  LDC R27, c[0x0][0x638] ;  /* 0x00018e00ff1b7b82 */ /* 0x000f300000000800 */
[----:B------:R-:W0:Y:S01]  /*84f0*/  LDC R28, c[0x0][0x610] ;  /* 0x00018400ff1c7b82 */ /* 0x000e220000000800 */
[----:B-1----:R-:W-:Y:S05]  /*8500*/  @!P0 BRA `(.L_x_145) ;  /* 0x0000000000288947 */ /* 0x002fea0003800000 */
[----:B0-----:R-:W0:Y:S02]  /*8510*/  LDC R0, c[0x0][0x64c] ;  /* 0x00019300ff007b82 */ /* 0x001e240000000800 */
[----:B0-----:R-:W-:-:S05]  /*8520*/  IADD3 R3, P0, R13, R0, RZ ;  /* 0x000000000d037210 */ /* 0x001fca0007f1e0ff */
        /* <DEDUP_REMOVED lines=8> */
.L_x_145:
[----:B------:R-:W-:Y:S01]  /*85b0*/  ISETP.NE.AND P0, PT, R2, 0x1, PT ;  /* 0x000000010200780c */ /* 0x000fe20003f05270 */
[----:B0-----:R-:W-:Y:S01]  /*85c0*/  IMAD.MOV R14, RZ, RZ, -R14 ;  /* 0x000000ffff0e7224 */ /* 0x001fe200078e0a0e */
[----:B---3--:R-:W-:Y:S01]  /*85d0*/  SHF.R.U64 R0, R4, R26, R5 ;  /* 0x0000001a04007219 */ /* 0x008fe20000001205 */
[----:B--2---:R-:W-:Y:S01]  /*85e0*/  VIADD R5, R21, 0xffffffff ;  /* 0xffffffff15057836 */ /* 0x004fe20000000000 */
[----:B------:R-:W-:-:S03]  /*85f0*/  LOP3.LUT R3, R12, R91, RZ, 0xc0, !PT ;  /* 0x0000005b0c037212 */ /* 0x000fc600078ec0ff */
[----:B------:R-:W-:Y:S01]  /*8600*/  IMAD.MOV R4, RZ, RZ, -R0 ;  /* 0x000000ffff047224 */ /* 0x000fe200078e0a00 */
[----:B------:R-:W-:Y:S01]  /*8610*/  LOP3.LUT R5, R10, R5, RZ, 0xc0, !PT ;  /* 0x000000050a057212 */ /* 0x000fe200078ec0ff */
[----:B------:R-:W-:Y:S02]  /*8620*/  IMAD R3, R86, R0, R3 ;  /* 0x0000000056037224 */ /* 0x000fe400078e0203 */
[----:B----4-:R-:W-:Y:S02]  /*8630*/  IMAD R0, R4, R27, R13 ;  /* 0x0000001b04007224 */ /* 0x010fe400078e020d */
[----:B------:R-:W-:Y:S02]  /*8640*/  @P0 IMAD R22, R15, R14, R20 ;  /* 0x0000000e0f160224 */ /* 0x000fe400078e0214 */
[----:B------:R-:W-:Y:S02]  /*8650*/  IMAD.MOV.U32 R4, RZ, RZ, 0x1 ;  /* 0x00000001ff047424 */ /* 0x000fe400078e00ff */
[----:B------:R-:W-:-:S02]  /*8660*/  IMAD R22, R3, R28, R22 ;  /* 0x0000001c03167224 */ /* 0x000fc400078e0216 */
[----:B------:R-:W-:Y:S01]  /*8670*/  IMAD R3, R0, R21, R5 ;  /* 0x0000001500037224 */ /* 0x000fe200078e0205 */
[----:B------:R-:W-:-:S04]  /*8680*/  PRMT R0, R4, 0x7610, R0 ;  /* 0x0000761004007816 */ /* 0x000fc80000000000 */
[----:B------:R-:W-:Y:S02]  /*8690*/  SEL R18, R3, R22, !P0 ;  /* 0x0000001603127207 */ /* 0x000fe40004000000 */
[----:B------:R-:W-:-:S07]  /*86a0*/  SEL R22, R22, R3, !P0 ;  /* 0x0000000316167207 */ /* 0x000fce0004000000 */
.L_x_143:
[----:B------:R-:W-:Y:S02]  /*86b0*/  LOP3.LUT P0, RZ, R0, 0xff, RZ, 0xc0, !PT ;  /* 0x000000ff00ff7812 */ /* 0x000fe4000780c0ff */
[----:B------:R-:W-:-:S11]  /*86c0*/  LOP3.LUT R94, R94, 0x1, RZ, 0x3c, !PT ;  /* 0x000000015e5e7812 */ /* 0x000fd600078e3cff */
[----:B------:R-:W-:Y:S05]  /*86d0*/  @P0 BRA `(.L_x_146) ;  /* 0xffffff8c00b00947 */ /* 0x000fea000383ffff */
[----:B------:R-:W-:Y:S05]  /*86e0*/  EXIT ;  /* 0x000000000000794d */ /* 0x000fea0003800000 */
.L_x_13:
[----:B------:R-:W-:-:S08]  /*86f0*/  ISETP.NE.AND P0, PT, R14, RZ, PT ;  /* 0x000000ff0e00720c */ /* 0x000fd00003f05270 */
[----:B0-----:R-:W0:-:S00]  /*8700*/  USETMAXREG.DEALLOC.CTAPOOL 0x28 ;  /* 0x00000028000079c8 */ /* 0x001e0000080e0500 */
[----:B------:R-:W-:Y:S05]  /*8710*/  @P0 EXIT ;  /* 0x000000000000094d */ /* 0x000fea0003800000 */
[----:B0-----:R-:W-:Y:S01]  /*8720*/  LOP3.LUT P0, RZ, R3, 0xff, RZ, 0xc0, !PT ;  /* 0x000000ff03ff7812 */ /* 0x001fe2000780c0ff */
[----:B------:R-:W-:Y:S02]  /*8730*/  IMAD.MOV.U32 R3, RZ, RZ, 0x1 ;  /* 0x00000001ff037424 */ /* 0x000fe400078e00ff */
[----:B------:R-:W-:-:S10]  /*8740*/  IMAD.MOV.U32 R8, RZ, RZ, RZ ;  /* 0x000000ffff087224 */ /* 0x000fd400078e00ff */
[----:B------:R-:W-:Y:S05]  /*8750*/  @!P0 BRA `(.L_x_147) ;  /* 0x0000000c003c8947 */ /* 0x000fea0003800000 */
[----:B------:R-:W-:Y:S01]  /*8760*/  LOP3.LUT P0, RZ, R5, 0x1f, RZ, 0xc0, !PT ;  /* 0x0000001f05ff7812 */ /* 0x000fe2000780c0ff */
[----:B------:R-:W-:Y:S01]  /*8770*/  ULDC UR5, c[0x0][0x658] ;  /* 0x0001960000057ab9 */ /* 0x000fe20000000800 */
[----:B------:R-:W-:Y:S01]  /*8780*/  UMOV UR6, 0xffffffff ;  /* 0xffffffff00067882 */ /* 0x000fe20000000000 */
[----:B------:R-:W-:Y:S01]  /*8790*/  BSSY B0, `(.L_x_147) ;  /* 0x00000cb000007945 */ /* 0x000fe20003800000 */
[----:B------:R-:W-:Y:S01]  /*87a0*/  USHF.L.U32 UR6, UR6, UR5, URZ ;  /* 0x0000000506067299 */ /* 0x000fe2000800063f */
[C---:B------:R-:W-:Y:S01]  /*87b0*/  ISETP.NE.AND P2, PT, R4.reuse, RZ, PT ;  /* 0x000000ff0400720c */ /* 0x040fe20003f45270 */
[----:B------:R-:W-:Y:S01]  /*87c0*/  UMOV UR7, 0x1 ;  /* 0x0000000100077882 */ /* 0x000fe20000000000 */
[----:B------:R-:W-:Y:S01]  /*87d0*/  ISETP.NE.OR P0, PT, R4, RZ, !P0 ;  /* 0x000000ff0400720c */ /* 0x000fe20004705670 */
[----:B------:R-:W-:Y:S01]  /*87e0*/  IMAD.MOV.U32 R10, RZ, RZ, 0x1 ;  /* 0x00000001ff0a7424 */ /* 0x000fe200078e00ff */
[----:B------:R-:W-:Y:S01]  /*87f0*/  LOP3.LUT R9, R23, 0x2, RZ, 0xfc, !PT ;  /* 0x0000000217097812 */ /* 0x000fe200078efcff */
[----:B------:R-:W-:Y:S01]  /*8800*/  IMAD.MOV.U32 R3, RZ, RZ, 0x1 ;  /* 0x00000001ff037424 */ /* 0x000fe200078e00ff */
[----:B------:R-:W-:Y:S01]  /*8810*/  ULDC UR4, c[0x0][0x600] ;  /* 0x0001800000047ab9 */ /* 0x000fe20000000800 */
[----:B------:R-:W-:Y:S01]  /*8820*/  IMAD.MOV.U32 R8, RZ, RZ, RZ ;  /* 0x000000ffff087224 */ /* 0x000fe200078e00ff */
[----:B------:R-:W-:-:S02]  /*8830*/  USHF.L.U32 UR13, UR7, UR5, URZ ;  /* 0x00000005070d7299 */ /* 0x000fc4000800063f */
[----:B------:R-:W-:Y:S02]  /*8840*/  UIADD3 UR21, UR38, 0x1, URZ ;  /* 0x0000000126157890 */ /* 0x000fe4000fffe03f */
[----:B------:R-:W-:Y:S02]  /*8850*/  UIADD3 UR4, UR4, -0x1, URZ ;  /* 0xffffffff04047890 */ /* 0x000fe4000fffe03f */
[----:B------:R-:W-:Y:S01]  /*8860*/  ULOP3.LUT UR5, URZ, UR6, URZ, 0x33, !UPT ;  /* 0x000000063f057292 */ /* 0x000fe2000f8e333f */
[----:B------:R-:W-:-:S11]  /*8870*/  ULDC.64 UR22, c[0x0][0x198] ;  /* 0x0000660000167ab9 */ /* 0x000fd60000000a00 */
.L_x_159:
[----:B------:R-:W-:-:S03]  /*8880*/  UMOV UR6, 0xffffffff ;  /* 0xffffffff00067882 */ /* 0x000fc60000000000 */
[----:B------:R-:W-:Y:S05]  /*8890*/  BRA.DIV UR6, `(.L_x_148) ;  /* 0x00000012062c7947 */ /* 0x000fea000b800000 */
[----:B------:R-:W-:-:S13]  /*88a0*/  ELECT P6, URZ, PT ;  /* 0x00000000003f782f */ /* 0x000fda00038c0000 */
.L_x_173:
[----:B------:R-:W0:Y:S01]  /*88b0*/  LDC R4, c[0x0][0x28c] ;  /* 0x0000a300ff047b82 */ /* 0x000e220000000800 */
[----:B------:R-:W-:Y:S01]  /*88c0*/  BSSY B1, `(.L_x_149) ;  /* 0x0000043000017945 */ /* 0x000fe20003800000 */
[----:B0-----:R-:W-:-:S13]  /*88d0*/  ISETP.LT.OR P6, PT, R4, 0x1, !P6 ;  /* 0x000000010400780c */ /* 0x001fda00077c1670 */
[----:B------:R-:W-:Y:S05]  /*88e0*/  @P6 BRA `(.L_x_150) ;  /* 0x0000000400006947 */ /* 0x000fea0003800000 */
[----:B------:R-:W-:Y:S02]  /*88f0*/  IMAD.SHL.U32 R22, R22, 0x40, RZ ;  /* 0x0000004016167824 */ /* 0x000fe400078e00ff */
[----:B------:R-:W-:Y:S02]  /*8900*/  IMAD R18, R18, 0x70, RZ ;  /* 0x0000007012127824 */ /* 0x000fe400078e02ff */
[----:B------:R-:W-:Y:S02]  /*8910*/  IMAD.MOV.U32 R13, RZ, RZ, RZ ;  /* 0x000000ffff0d7224 */ /* 0x000fe400078e00ff */
[----:B------:R-:W-:Y:S02]  /*8920*/  IMAD.U32 R14, RZ, RZ, UR21 ;  /* 0x00000015ff0e7e24 */ /* 0x000fe4000f8e00ff */
[----:B------:R-:W-:Y:S02]  /*8930*/  IMAD.MOV.U32 R4, RZ, RZ, R3 ;  /* 0x000000ffff047224 */ /* 0x000fe400078e0003 */
[----:B------:R-:W-:-:S07]  /*8940*/  IMAD.MOV.U32 R5, RZ, RZ, R8 ;  /* 0x000000ffff057224 */ /* 0x000fce00078e0008 */
.L_x_154:
[----:B------:R-:W0:Y:S01]  /*8950*/  S2R R7, SR_CgaCtaId ;  /* 0x0000000000077919 */ /* 0x000e220000008800 */
[----:B------:R-:W-:-:S04]  /*8960*/  MOV R6, 0x400 ;  /* 0x0000040000067802 */ /* 0x000fc80000000f00 */
[----:B0-----:R-:W-:Y:S02]  /*8970*/  LEA R12, R7, R6, 0x18 ;  /* 0x00000006070c7211 */ /* 0x001fe400078ec0ff */
[----:B------:R-:W-:Y:S01]  /*8980*/  SHF.L.U32 R6, R4, 0x1f, RZ ;  /* 0x0000001f04067819 */ /* 0x000fe200000006ff */
[----:B------:R-:W0:Y:S02]  /*8990*/  @!P2 LDC R7, c[0x0][0x500] ;  /* 0x00014000ff07ab82 */ /* 0x000e240000000800 */
[----:B------:R-:W-:-:S04]  /*89a0*/  IMAD R11, R5, 0x8, R12 ;  /* 0x00000008050b7824 */ /* 0x000fc800078e020c */
[----:B------:R-:W1:Y:S02]  /*89b0*/  SYNCS.PHASECHK.TRANS64.TRYWAIT P1, [R11+URZ+0x28], R6 ;  /* 0x000028060b0075a7 */ /* 0x000e64000802017f */
[----:B-1----:R-:W-:Y:S05]  /*89c0*/  @!P1 BRA `(.L_x_151) ;  /* 0x0000001000009947 */ /* 0x002fea0003800000 */
.L_x_174:
[----:B-1----:R-:W-:Y:S01]  /*89d0*/  PRMT R6, R9, 0x9910, RZ ;  /* 0x0000991009067816 */ /* 0x002fe200000000ff */
[----:B0-----:R0:W-:Y:S03]  /*89e0*/  @!P2 SYNCS.ARRIVE.TRANS64 RZ, [R11+URZ], R7 ;  /* 0x000000070bffa9a7 */ /* 0x0011e6000800003f */
[----:B------:R-:W-:-:S13]  /*89f0*/  ISETP.NE.AND P1, PT, R6, 0x2, PT ;  /* 0x000000020600780c */ /* 0x000fda0003f25270 */
[----:B0-----:R-:W-:Y:S05]  /*8a00*/  @P1 BRA `(.L_x_152) ;  /* 0x0000000000041947 */ /* 0x001fea0003800000 */
[----:B------:R-:W-:Y:S01]  /*8a10*/  BPT.TRAP 0x1 ;  /* 0x000000040000795c */ /* 0x000fe20000300000 */
.L_x_152:
[----:B------:R-:W-:Y:S05]  /*8a20*/  @P0 BRA `(.L_x_153) ;  /* 0x0000000000040947 */ /* 0x000fea0003800000 */
[----:B------:R-:W-:Y:S01]  /*8a30*/  BPT.TRAP 0x1 ;  /* 0x000000040000795c */ /* 0x000fe20000300000 */
.L_x_153:
[--C-:B------:R-:W-:Y:S01]  /*8a40*/  IMAD R6, R5, 0x4000, R12.reuse ;  /* 0x0000400005067824 */ /* 0x100fe200078e020c */
[----:B------:R-:W-:Y:S01]  /*8a50*/  R2UR UR34, R13 ;  /* 0x000000000d2272ca */ /* 0x000fe200000e0000 */
[----:B------:R-:W-:Y:S01]  /*8a60*/  IMAD R12, R5, 0x7000, R12 ;  /* 0x00007000050c7824 */ /* 0x000fe200078e020c */
[----:B------:R-:W-:Y:S01]  /*8a70*/  R2UR UR33, R11 ;  /* 0x000000000b2172ca */ /* 0x000fe200000e0000 */
[----:B------:R-:W-:Y:S01]  /*8a80*/  VIADD R14, R14, 0xffffffff ;  /* 0xffffffff0e0e7836 */ /* 0x000fe20000000000 */
[----:B------:R-:W-:Y:S01]  /*8a90*/  R2UR UR24, R6 ;  /* 0x00000000061872ca */ /* 0x000fe200000e0000 */
[----:B------:R-:W-:Y:S01]  /*8aa0*/  UIADD3 UR6, UP0, UR22, 0xf0, URZ ;  /* 0x000000f016067890 */ /* 0x000fe2000ff1e03f */
[----:B------:R-:W-:Y:S01]  /*8ab0*/  R2UR UR8, R12 ;  /* 0x000000000c0872ca */ /* 0x000fe200000e0000 */
[----:B------:R-:W-:Y:S01]  /*8ac0*/  UIADD3 UR30, UP1, UR22, 0x1f0, URZ ;  /* 0x000001f0161e7890 */ /* 0x000fe2000ff3e03f */
[----:B------:R-:W-:Y:S01]  /*8ad0*/  R2UR UR36, R19 ;  /* 0x00000000132472ca */ /* 0x000fe200000e0000 */
[----:B------:R-:W-:Y:S01]  /*8ae0*/  UIADD3.X UR7, URZ, UR23, URZ, UP0, !UPT ;  /* 0x000000173f077290 */ /* 0x000fe200087fe43f */
[----:B------:R-:W-:Y:S01]  /*8af0*/  R2UR UR35, R22 ;  /* 0x00000000162372ca */ /* 0x000fe200000e0000 */
[----:B------:R-:W-:Y:S01]  /*8b00*/  UIADD3.X UR31, URZ, UR23, URZ, UP1, !UPT ;  /* 0x000000173f1f7290 */ /* 0x000fe20008ffe43f */
[----:B------:R-:W-:Y:S01]  /*8b10*/  R2UR UR19, R18 ;  /* 0x00000000121372ca */ /* 0x000fe200000e0000 */
[----:B------:R-:W-:Y:S01]  /*8b20*/  UIADD3 UR26, UR34, 0x40, URZ ;  /* 0x00000040221a7890 */ /* 0x000fe2000fffe03f */
[----:B------:R-:W-:Y:S01]  /*8b30*/  ISETP.GT.AND P3, PT, R14, 0x1, PT ;  /* 0x000000010e00780c */ /* 0x000fe20003f64270 */
[----:B------:R-:W-:Y:S01]  /*8b40*/  VIADD R5, R5, 0x1 ;  /* 0x0000000105057836 */ /* 0x000fe20000000000 */
[----:B------:R-:W-:Y:S01]  /*8b50*/  UMOV UR14, 0x0 ;  /* 0x00000000000e7882 */ /* 0x000fe20000000000 */
[----:B------:R-:W-:Y:S01]  /*8b60*/  UIADD3 UR32, UR24, 0x180, URZ ;  /* 0x0000018018207890 */ /* 0x000fe2000fffe03f */
[----:B------:R-:W-:Y:S01]  /*8b70*/  VIADD R13, R13, 0x80 ;  /* 0x000000800d0d7836 */ /* 0x000fe20000000000 */
[----:B------:R-:W-:Y:S01]  /*8b80*/  UIADD3 UR24, UR24, 0x2180, URZ ;  /* 0x0000218018187890 */ /* 0x000fe2000fffe03f */
[----:B------:R-:W-:Y:S01]  /*8b90*/  ISETP.NE.AND P1, PT, R5, 0x5, PT ;  /* 0x000000050500780c */ /* 0x000fe20003f25270 */
[----:B------:R-:W-:-:S02]  /*8ba0*/  UIADD3 UR16, UR8, 0x14180, URZ ;  /* 0x0001418008107890 */ /* 0x000fc4000fffe03f */
[----:B------:R-:W-:Y:S01]  /*8bb0*/  UIADD3 UR8, UR8, 0x17980, URZ ;  /* 0x0001798008087890 */ /* 0x000fe2000fffe03f */
[----:B------:R-:W-:Y:S01]  /*8bc0*/  SEL R7, RZ, 0x1, P1 ;  /* 0x00000001ff077807 */ /* 0x000fe20000800000 */
[----:B------:R-:W-:Y:S01]  /*8bd0*/  UMOV UR15, 0x10000000 ;  /* 0x10000000000f7882 */ /* 0x000fe20000000000 */
[----:B------:R-:W-:Y:S01]  /*8be0*/  UMOV UR25, UR33 ;  /* 0x0000002100197c82 */ /* 0x000fe20008000000 */
[----:B------:R-:W-:Y:S01]  /*8bf0*/  UMOV UR28, UR36 ;  /* 0x00000024001c7c82 */ /* 0x000fe20008000000 */
[----:B------:R-:W-:Y:S01]  /*8c00*/  UMOV UR27, UR35 ;  /* 0x00000023001b7c82 */ /* 0x000fe20008000000 */
[----:B------:R-:W-:Y:S01]  /*8c10*/  UMOV UR17, UR33 ;  /* 0x0000002100117c82 */ /* 0x000fe20008000000 */
[----:B------:R-:W-:Y:S01]  /*8c20*/  UMOV UR18, UR34 ;  /* 0x0000002200127c82 */ /* 0x000fe20008000000 */
[----:B------:R-:W-:Y:S01]  /*8c30*/  UMOV UR20, UR36 ;  /* 0x0000002400147c82 */ /* 0x000fe20008000000 */
[----:B------:R0:W-:Y:S01]  /*8c40*/  UTMALDG.3D [UR32], [UR6], desc[UR14] ;  /* 0x00000e20060075b4 */ /* 0x0001e20008011000 */
[----:B------:R-:W-:Y:S01]  /*8c50*/  UMOV UR9, UR33 ;  /* 0x0000002100097c82 */ /* 0x000fe20008000000 */
[----:B------:R-:W-:Y:S01]  /*8c60*/  UMOV UR11, UR19 ;  /* 0x00000013000b7c82 */ /* 0x000fe20008000000 */
[----:B------:R-:W-:Y:S01]  /*8c70*/  UMOV UR12, UR36 ;  /* 0x00000024000c7c82 */ /* 0x000fe20008000000 */
[----:B------:R-:W-:Y:S01]  /*8c80*/  UMOV UR10, UR26 ;  /* 0x0000001a000a7c82 */ /* 0x000fe20008000000 */
[----:B------:R-:W-:-:S02]  /*8c90*/  LOP3.LUT R4, R4, R7, RZ, 0x3c, !PT ;  /* 0x0000000704047212 */ /* 0x000fc400078e3cff */
[----:B------:R-:W-:Y:S01]  /*8ca0*/  SEL R5, R5, RZ, P1 ;  /* 0x000000ff05057207 */ /* 0x000fe20000800000 */
[----:B------:R0:W-:Y:S01]  /*8cb0*/  UTMALDG.3D [UR24], [UR6], desc[UR14] ;  /* 0x00000e18060075b4 */ /* 0x0001e20008011000 */
[----:B------:R0:W-:Y:S01]  /*8cc0*/  UTMALDG.3D [UR16], [UR30], desc[UR14] ;  /* 0x00000e101e0075b4 */ /* 0x0001e20008011000 */
[----:B------:R0:W-:Y:S02]  /*8cd0*/  UTMALDG.3D [UR8], [UR30], desc[UR14] ;  /* 0x00000e081e0075b4 */ /* 0x0001e40008011000 */
[----:B0-----:R-:W-:Y:S05]  /*8ce0*/  @P3 BRA `(.L_x_154) ;  /* 0xfffffffc00183947 */ /* 0x001fea000383ffff */
.L_x_150:
[----:B------:R-:W-:Y:S05]  /*8cf0*/  BSYNC B1 ;  /* 0x0000000000017941 */ /* 0x000fea0003800000 */
.L_x_149:
[----:B------:R-:W2:Y:S01]  /*8d00*/  LDL.64 R20, [R1] ;  /* 0x0000000001147983 */ /* 0x000ea20000100a00 */
[----:B------:R-:W-:Y:S01]  /*8d10*/  LOP3.LUT P4, RZ, R10, 0xff, RZ, 0xc0, !PT ;  /* 0x000000ff0aff7812 */ /* 0x000fe2000788c0ff */
[----:B------:R-:W-:Y:S01]  /*8d20*/  VIADD R7, R8, UR38 ;  /* 0x0000002608077c36 */ /* 0x000fe20008000000 */
[----:B------:R-:W-:Y:S01]  /*8d30*/  ULDC.64 UR6, c[0x0][0x650] ;  /* 0x0001940000067ab9 */ /* 0x000fe20000000a00 */
[----:B------:R-:W-:Y:S01]  /*8d40*/  IMAD.U32 R8, RZ, RZ, UR38 ;  /* 0x00000026ff087e24 */ /* 0x000fe2000f8e00ff */
[----:B------:R-:W-:Y:S01]  /*8d50*/  UISETP.GE.U32.AND UP0, UPT, UR38, 0x5, UPT ;  /* 0x000000052600788c */ /* 0x000fe2000bf06070 */
[----:B------:R-:W-:Y:S01]  /*8d60*/  BSSY B1, `(.L_x_155) ;  /* 0x000006b000017945 */ /* 0x000fe20003800000 */
[----:B------:R-:W-:Y:S01]  /*8d70*/  ISETP.GT.U32.AND P1, PT, R7, 0x4, PT ;  /* 0x000000040700780c */ /* 0x000fe20003f24070 */
[----:B------:R-:W-:Y:S01]  /*8d80*/  IMAD.MOV.U32 R22, RZ, RZ, -0x1 ;  /* 0xffffffffff167424 */ /* 0x000fe200078e00ff */
[----:B------:R-:W-:Y:S01]  /*8d90*/  PRMT R10, RZ, 0x7610, R10 ;  /* 0x00007610ff0a7816 */ /* 0x000fe2000000000a */
[----:B------:R-:W-:Y:S01]  /*8da0*/  IMAD.MOV.U32 R18, RZ, RZ, -0x1 ;  /* 0xffffffffff127424 */ /* 0x000fe200078e00ff */
[----:B------:R-:W-:Y:S01]  /*8db0*/  ISETP.LT.U32.AND P1, PT, R8, 0x5, P1 ;  /* 0x000000050800780c */ /* 0x000fe20000f21070 */
[----:B------:R-:W-:Y:S01]  /*8dc0*/  IMAD.MOV.U32 R19, RZ, RZ, -0x1 ;  /* 0xffffffffff137424 */ /* 0x000fe200078e00ff */
[----:B------:R-:W-:Y:S01]  /*8dd0*/  PLOP3.LUT P3, PT, PT, PT, UP0, 0x80, 0x0 ;  /* 0x000000000000781c */ /* 0x000fe20003f6f008 */
[----:B------:R-:W0:Y:S01]  /*8de0*/  @P4 S2R R5, SR_CgaCtaId ;  /* 0x0000000000054919 */ /* 0x000e220000008800 */
[----:B------:R-:W-:-:S04]  /*8df0*/  @P4 MOV R4, 0x400 ;  /* 0x0000040000044802 */ /* 0x000fc80000000f00 */
[----:B0-----:R-:W-:Y:S01]  /*8e00*/  @P4 LEA R6, R5, R4, 0x18 ;  /* 0x0000000405064211 */ /* 0x001fe200078ec0ff */
[----:B------:R-:W-:Y:S01]  /*8e10*/  IMAD.WIDE.U32 R4, R7, -0x33333333, RZ ;  /* 0xcccccccd07047825 */ /* 0x000fe200078e00ff */
[----:B------:R-:W-:Y:S02]  /*8e20*/  SEL R4, RZ, 0x1, !P1 ;  /* 0x00000001ff047807 */ /* 0x000fe40004800000 */
[----:B------:R0:W-:Y:S02]  /*8e30*/  @P4 SYNCS.ARRIVE.TRANS64.A1T0 RZ, [R6+URZ+0x88], RZ ;  /* 0x000088ff06ff49a7 */ /* 0x0001e4000810003f */
[----:B------:R-:W-:Y:S02]  /*8e40*/  LOP3.LUT R3, R3, R4, RZ, 0x3c, !PT ;  /* 0x0000000403037212 */ /* 0x000fe400078e3cff */
[----:B------:R-:W-:Y:S02]  /*8e50*/  PRMT R4, RZ, 0x7610, R4 ;  /* 0x00007610ff047816 */ /* 0x000fe40000000004 */
[----:B0-----:R-:W-:-:S04]  /*8e60*/  SHF.R.U32.HI R6, RZ, 0x2, R5 ;  /* 0x00000002ff067819 */ /* 0x001fc80000011605 */
[----:B------:R-:W-:Y:S01]  /*8e70*/  @P3 LOP3.LUT R3, R3, 0x1, R6, 0x78, !PT ;  /* 0x0000000103033812 */ /* 0x000fe200078e7806 */
[----:B------:R-:W-:Y:S01]  /*8e80*/  IMAD R8, R6, -0x5, R7 ;  /* 0xfffffffb06087824 */ /* 0x000fe200078e0207 */
[----:B--2---:R-:W-:-:S04]  /*8e90*/  IADD3 R16, P4, R16, R20, RZ ;  /* 0x0000001410107210 */ /* 0x004fc80007f9e0ff */
[----:B------:R-:W-:Y:S01]  /*8ea0*/  ISETP.GE.U32.AND P1, PT, R16, UR6, PT ;  /* 0x0000000610007c0c */ /* 0x000fe2000bf26070 */
[----:B------:R-:W-:-:S05]  /*8eb0*/  IMAD.X R17, R17, 0x1, R0, P4 ;  /* 0x0000000111117824 */ /* 0x000fca00020e0600 */
[----:B------:R-:W-:-:S13]  /*8ec0*/  ISETP.GE.U32.AND.EX P1, PT, R17, UR7, PT, P1 ;  /* 0x0000000711007c0c */ /* 0x000fda000bf26110 */
[----:B------:R-:W-:Y:S05]  /*8ed0*/  @P1 BRA `(.L_x_156) ;  /* 0x00000004004c1947 */ /* 0x000fea0003800000 */
[----:B------:R-:W0:Y:S01]  /*8ee0*/  S2R R12, SR_CTAID.X ;  /* 0x00000000000c7919 */ /* 0x000e220000002500 */
[----:B------:R-:W-:Y:S01]  /*8ef0*/  ULDC.64 UR6, c[0x0][0x628] ;  /* 0x00018a0000067ab9 */ /* 0x000fe20000000a00 */
[----:B------:R-:W1:Y:S01]  /*8f00*/  LDC R13, c[0x0][0x144] ;  /* 0x00005100ff0d7b82 */ /* 0x000e620000000800 */
[----:B------:R-:W-:Y:S01]  /*8f10*/  ISETP.NE.U32.AND P1, PT, RZ, UR6, PT ;  /* 0x00000006ff007c0c */ /* 0x000fe2000bf25070 */
[----:B------:R-:W2:Y:S01]  /*8f20*/  S2R R11, SR_CTAID.Y ;  /* 0x00000000000b7919 */ /* 0x000ea20000002600 */
[----:B------:R-:W-:Y:S01]  /*8f30*/  ULDC UR8, c[0x0][0x150] ;  /* 0x0000540000087ab9 */ /* 0x000fe20000000800 */
[----:B------:R-:W-:Y:S01]  /*8f40*/  ULDC UR9, c[0x0][0x630] ;  /* 0x00018c0000097ab9 */ /* 0x000fe20000000800 */
[----:B------:R-:W-:Y:S01]  /*8f50*/  ISETP.NE.AND.EX P1, PT, RZ, UR7, PT, P1 ;  /* 0x00000007ff007c0c */ /* 0x000fe2000bf25310 */
[----:B------:R-:W-:Y:S01]  /*8f60*/  IMAD.MOV.U32 R4, RZ, RZ, R16 ;  /* 0x000000ffff047224 */ /* 0x000fe200078e0010 */
[----:B0-----:R-:W-:-:S05]  /*8f70*/  I2FP.F32.U32 R5, R12 ;  /* 0x0000000c00057245 */ /* 0x001fca0000201000 */
[----:B------:R-:W-:Y:S01]  /*8f80*/  FMUL R14, R5, UR8 ;  /* 0x00000008050e7c20 */ /* 0x000fe20008400000 */
[----:B------:R-:W-:-:S05]  /*8f90*/  IMAD.MOV.U32 R5, RZ, RZ, R17 ;  /* 0x000000ffff057224 */ /* 0x000fca00078e0011 */
[----:B--2---:R-:W-:Y:S05]  /*8fa0*/  @!P1 BRA `(.L_x_157) ;  /* 0x0000000000289947 */ /* 0x004fea0003800000 */
[----:B------:R-:W-:Y:S02]  /*8fb0*/  ULDC UR8, c[0x0][0x634] ;  /* 0x00018d0000087ab9 */ /* 0x000fe40000000800 */
[----:B------:R-:W-:-:S05]  /*8fc0*/  IADD3 R5, P1, R16, UR8, RZ ;  /* 0x0000000810057c10 */ /* 0x000fca000ff3e0ff */
[----:B------:R-:W-:-:S04]  /*8fd0*/  IMAD.X R15, RZ, RZ, R17, P1 ;  /* 0x000000ffff0f7224 */ /* 0x000fc800008e0611 */
[----:B------:R-:W-:-:S04]  /*8fe0*/  IMAD.WIDE.U32 R6, R15, UR6, RZ ;  /* 0x000000060f067c25 */ /* 0x000fc8000f8e00ff */
[----:B------:R-:W-:-:S04]  /*8ff0*/  IMAD.WIDE.U32 R6, P1, R5, UR7, R6 ;  /* 0x0000000705067c25 */ /* 0x000fc8000f820006 */
[----:B------:R-:W-:-:S04]  /*9000*/  IMAD.WIDE.U32 R4, R5, UR6, RZ ;  /* 0x0000000605047c25 */ /* 0x000fc8000f8e00ff */
[----:B------:R-:W-:Y:S01]  /*9010*/  IMAD.MOV.U32 R4, RZ, RZ, R7 ;  /* 0x000000ffff047224 */ /* 0x000fe200078e0007 */
[----:B------:R-:W-:Y:S01]  /*9020*/  IADD3 RZ, P3, R5, R6, RZ ;  /* 0x0000000605ff7210 */ /* 0x000fe20007f7e0ff */
[----:B------:R-:W-:-:S04]  /*9030*/  IMAD.X R5, RZ, RZ, RZ, P1 ;  /* 0x000000ffff057224 */ /* 0x000fc800008e06ff */
[----:B------:R-:W-:-:S08]  /*9040*/  IMAD.WIDE.U32.X R4, R15, UR7, R4, P3 ;  /* 0x000000070f047c25 */ /* 0x000fd000098e0404 */
.L_x_157:
[--C-:B------:R-:W-:Y:S01]  /*9050*/  SHF.R.U64 R19, R4, UR9, R5.reuse ;  /* 0x0000000904137c19 */ /* 0x100fe20008001205 */
[----:B------:R-:W0:Y:S01]  /*9060*/  F2I.U32.TRUNC.NTZ R14, R14 ;  /* 0x0000000e000e7305 */ /* 0x000e22000020f000 */
[----:B------:R-:W-:Y:S01]  /*9070*/  SHF.R.U32.HI R4, RZ, UR9, R5 ;  /* 0x00000009ff047c19 */ /* 0x000fe20008011605 */
[----:B------:R-:W-:Y:S01]  /*9080*/  ULDC.64 UR6, c[0x0][0x620] ;  /* 0x0001880000067ab9 */ /* 0x000fe20000000a00 */
[----:B------:R-:W-:Y:S01]  /*9090*/  IADD3 R7, P1, RZ, -R19, RZ ;  /* 0x80000013ff077210 */ /* 0x000fe20007f3e0ff */
[----:B------:R-:W-:Y:S01]  /*90a0*/  ULDC.64 UR8, c[0x0][0x640] ;  /* 0x0001900000087ab9 */ /* 0x000fe20000000a00 */
[----:B------:R-:W2:Y:S03]  /*90b0*/  LDC R18, c[0x0][0x148] ;  /* 0x00005200ff127b82 */ /* 0x000ea60000000800 */
[----:B------:R-:W-:Y:S01]  /*90c0*/  IMAD.X R4, RZ, RZ, ~R4, P1 ;  /* 0x000000ffff047224 */ /* 0x000fe200008e0e04 */
[----:B------:R-:W-:-:S03]  /*90d0*/  ISETP.NE.U32.AND P1, PT, RZ, UR8, PT ;  /* 0x00000008ff007c0c */ /* 0x000fc6000bf25070 */
[----:B------:R-:W-:Y:S01]  /*90e0*/  IMAD R6, R4, UR6, RZ ;  /* 0x0000000604067c24 */ /* 0x000fe2000f8e02ff */
[----:B------:R-:W-:Y:S01]  /*90f0*/  ISETP.NE.AND.EX P1, PT, RZ, UR9, PT, P1 ;  /* 0x00000009ff007c0c */ /* 0x000fe2000bf25310 */
[----:B------:R-:W-:Y:S01]  /*9100*/  IMAD.WIDE.U32 R4, R7, UR6, R16 ;  /* 0x0000000607047c25 */ /* 0x000fe2000f8e0010 */
[----:B------:R-:W-:-:S03]  /*9110*/  ULDC UR6, c[0x0][0x618] ;  /* 0x0001860000067ab9 */ /* 0x000fc60000000800 */
[----:B------:R-:W-:Y:S01]  /*9120*/  IMAD R7, R7, UR7, R6 ;  /* 0x0000000707077c24 */ /* 0x000fe2000f8e0206 */
[----:B------:R-:W-:Y:S01]  /*9130*/  ULDC UR7, c[0x0][0x154] ;  /* 0x0000550000077ab9 */ /* 0x000fe20000000800 */
[----:B0-----:R-:W-:Y:S02]  /*9140*/  IMAD.MOV R6, RZ, RZ, -R14 ;  /* 0x000000ffff067224 */ /* 0x001fe400078e0a0e */
[----:B------:R-:W-:Y:S02]  /*9150*/  IMAD.IADD R5, R5, 0x1, R7 ;  /* 0x0000000105057824 */ /* 0x000fe400078e0207 */
[----:B-1----:R-:W-:Y:S01]  /*9160*/  IMAD R12, R13, R6, R12 ;  /* 0x000000060d0c7224 */ /* 0x002fe200078e020c */
[----:B------:R-:W-:Y:S02]  /*9170*/  I2FP.F32.U32 R6, R11 ;  /* 0x0000000b00067245 */ /* 0x000fe40000201000 */
[--C-:B------:R-:W-:Y:S02]  /*9180*/  SHF.R.U64 R13, R4, UR6, R5.reuse ;  /* 0x00000006040d7c19 */ /* 0x100fe40008001205 */
[----:B------:R-:W-:Y:S01]  /*9190*/  SHF.R.U32.HI R4, RZ, UR6, R5 ;  /* 0x00000006ff047c19 */ /* 0x000fe20008011605 */
[----:B------:R-:W-:Y:S01]  /*91a0*/  FMUL R6, R6, UR7 ;  /* 0x0000000706067c20 */ /* 0x000fe20008400000 */
[----:B------:R-:W-:-:S02]  /*91b0*/  ULDC UR6, c[0x0][0x608] ;  /* 0x0001820000067ab9 */ /* 0x000fc40000000800 */
[--C-:B------:R-:W-:Y:S01]  /*91c0*/  SHF.R.U64 R15, R13, UR6, R4.reuse ;  /* 0x000000060d0f7c19 */ /* 0x100fe20008001204 */
[----:B------:R0:W1:Y:S01]  /*91d0*/  F2I.U32.TRUNC.NTZ R20, R6 ;  /* 0x0000000600147305 */ /* 0x000062000020f000 */
[----:B------:R-:W-:Y:S01]  /*91e0*/  SHF.R.U32.HI R4, RZ, UR6, R4 ;  /* 0x00000006ff047c19 */ /* 0x000fe20008011604 */
[----:B------:R-:W-:-:S03]  /*91f0*/  ULDC UR6, c[0x0][0x658] ;  /* 0x0001960000067ab9 */ /* 0x000fc60000000800 */
[--C-:B------:R-:W-:Y:S02]  /*9200*/  SHF.R.U64 R14, R15, UR6, R4.reuse ;  /* 0x000000060f0e7c19 */ /* 0x100fe40008001204 */
[----:B------:R-:W-:-:S03]  /*9210*/  SHF.R.U32.HI R21, RZ, UR6, R4 ;  /* 0x00000006ff157c19 */ /* 0x000fc60008011604 */
[----:B------:R-:W-:Y:S02]  /*9220*/  IMAD.MOV.U32 R4, RZ, RZ, R14 ;  /* 0x000000ffff047224 */ /* 0x000fe400078e000e */
[----:B------:R-:W-:Y:S01]  /*9230*/  IMAD.MOV.U32 R5, RZ, RZ, R21 ;  /* 0x000000ffff057224 */ /* 0x000fe200078e0015 */
[----:B0-----:R-:W-:Y:S06]  /*9240*/  @!P1 BRA `(.L_x_158) ;  /* 0x0000000000289947 */ /* 0x001fec0003800000 */
        /* <DEDUP_REMOVED lines=10> */
.L_x_158:
[----:B------:R-:W-:Y:S01]  /*92f0*/  ISETP.NE.AND P1, PT, R2, 0x1, PT ;  /* 0x000000010200780c */ /* 0x000fe20003f25270 */
[----:B------:R-:W-:Y:S01]  /*9300*/  ULDC UR6, c[0x0][0x648] ;  /* 0x0001920000067ab9 */ /* 0x000fe20000000800 */
[----:B------:R-:W-:Y:S01]  /*9310*/  LOP3.LUT R15, R15, UR5, RZ, 0xc0, !PT ;  /* 0x000000050f0f7c12 */ /* 0x000fe2000f8ec0ff */
[----:B-1----:R-:W-:Y:S01]  /*9320*/  IMAD.MOV R20, RZ, RZ, -R20 ;  /* 0x000000ffff147224 */ /* 0x002fe200078e0a14 */
[----:B------:R-:W-:Y:S01]  /*9330*/  SHF.R.U64 R4, R4, UR6, R5 ;  /* 0x0000000604047c19 */ /* 0x000fe20008001205 */
[----:B------:R-:W-:Y:S01]  /*9340*/  ULDC UR6, c[0x0][0x638] ;  /* 0x00018e0000067ab9 */ /* 0x000fe20000000800 */
[----:B------:R-:W-:Y:S01]  /*9350*/  LOP3.LUT R13, R13, UR4, RZ, 0xc0, !PT ;  /* 0x000000040d0d7c12 */ /* 0x000fe2000f8ec0ff */
[----:B------:R-:W-:Y:S02]  /*9360*/  ULDC UR7, c[0x0][0x610] ;  /* 0x0001840000077ab9 */ /* 0x000fe40000000800 */
[----:B------:R-:W-:Y:S02]  /*9370*/  IMAD.MOV R5, RZ, RZ, -R4 ;  /* 0x000000ffff057224 */ /* 0x000fe400078e0a04 */
[----:B------:R-:W-:-:S02]  /*9380*/  IMAD R15, R4, UR13, R15 ;  /* 0x0000000d040f7c24 */ /* 0x000fc4000f8e020f */
[----:B--2---:R-:W-:Y:S02]  /*9390*/  @P1 IMAD R12, R18, R20, R11 ;  /* 0x00000014120c1224 */ /* 0x004fe400078e020b */
[----:B------:R-:W-:Y:S01]  /*93a0*/  IMAD R14, R5, UR6, R14 ;  /* 0x00000006050e7c24 */ /* 0x000fe2000f8e020e */
[----:B------:R-:W-:Y:S01]  /*93b0*/  ULDC UR6, c[0x0][0x600] ;  /* 0x0001800000067ab9 */ /* 0x000fe20000000800 */
[----:B------:R-:W-:Y:S02]  /*93c0*/  IMAD R12, R15, UR7, R12 ;  /* 0x000000070f0c7c24 */ /* 0x000fe4000f8e020c */
[----:B------:R-:W-:Y:S02]  /*93d0*/  IMAD R5, R14, UR6, R13 ;  /* 0x000000060e057c24 */ /* 0x000fe4000f8e020d */
[----:B------:R-:W-:-:S03]  /*93e0*/  IMAD.MOV.U32 R4, RZ, RZ, 0x1 ;  /* 0x00000001ff047424 */ /* 0x000fc600078e00ff */
[----:B------:R-:W-:Y:S02]  /*93f0*/  SEL R18, R5, R12, !P1 ;  /* 0x0000000c05127207 */ /* 0x000fe40004800000 */
[----:B------:R-:W-:-:S07]  /*9400*/  SEL R22, R12, R5, !P1 ;  /* 0x000000050c167207 */ /* 0x000fce0004800000 */
.L_x_156:
[----:B------:R-:W-:Y:S05]  /*9410*/  BSYNC B1 ;  /* 0x0000000000017941 */ /* 0x000fea0003800000 */
.L_x_155:
[----:B------:R-:W-:-:S13]  /*9420*/  LOP3.LUT P1, RZ, R4, 0xff, RZ, 0xc0, !PT ;  /* 0x000000ff04ff7812 */ /* 0x000fda000782c0ff */
[----:B------:R-:W-:Y:S05]  /*9430*/  @P1 BRA `(.L_x_159) ;  /* 0xfffffff400101947 */ /* 0x000fea000383ffff */
[----:B------:R-:W-:Y:S05]  /*9440*/  BSYNC B0 ;  /* 0x0000000000007941 */ /* 0x000fea0003800000 */
.L_x_147:
[----:B------:R-:W-:-:S03]  /*9450*/  UMOV UR6, 0xffffffff ;  /* 0xffffffff00067882 */ /* 0x000fc60000000000 */
[----:B------:R-:W-:Y:S05]  /*9460*/  BRA.DIV UR6, `(.L_x_160) ;  /* 0x00000006066c7947 */ /* 0x000fea000b800000 */
[----:B------:R-:W-:-:S13]  /*9470*/  ELECT P6, URZ, PT ;  /* 0x00000000003f782f */ /* 0x000fda00038c0000 */
.L_x_177:
[----:B------:R-:W-:Y:S04]  /*9480*/  BSSY B0, `(.L_x_161) ;  /* 0x0000034000007945 */ /* 0x000fe80003800000 */
[----:B------:R-:W-:Y:S05]  /*9490*/  @!P6 BRA `(.L_x_162) ;  /* 0x0000000000c8e947 */ /* 0x000fea0003800000 */
[----:B------:R-:W-:-:S04]  /*94a0*/  LOP3.LUT R23, R23, 0x2, RZ, 0xfc, !PT ;  /* 0x0000000217177812 */ /* 0x000fc800078efcff */
[----:B------:R-:W-:-:S13]  /*94b0*/  ISETP.NE.AND P0, PT, R23, 0x3, PT ;  /* 0x000000031700780c */ /* 0x000fda0003f05270 */
[----:B------:R-:W-:Y:S05]  /*94c0*/  @!P0 BRA `(.L_x_163) ;  /* 0x0000000000048947 */ /* 0x000fea0003800000 */
[----:B------:R-:W-:Y:S01]  /*94d0*/  BPT.TRAP 0x1 ;  /* 0x000000040000795c */ /* 0x000fe20000300000 */
.L_x_163:
[----:B------:R-:W0:Y:S01]  /*94e0*/  S2R R5, SR_CgaCtaId ;  /* 0x0000000000057919 */ /* 0x000e220000008800 */
[----:B------:R-:W-:Y:S02]  /*94f0*/  MOV R0, 0x400 ;  /* 0x0000040000007802 */ /* 0x000fe40000000f00 */
[----:B------:R-:W-:Y:S02]  /*9500*/  SHF.L.U32 R2, R3, 0x1f, RZ ;  /* 0x0000001f03027819 */ /* 0x000fe400000006ff */
[----:B0-----:R-:W-:-:S05]  /*9510*/  LEA R5, R5, R0, 0x18 ;  /* 0x0000000005057211 */ /* 0x001fca00078ec0ff */
[----:B------:R-:W-:-:S04]  /*9520*/  VIADD R5, R5, 0x28 ;  /* 0x0000002805057836 */ /* 0x000fc80000000000 */
[C---:B------:R-:W-:Y:S02]  /*9530*/  IMAD R7, R8.reuse, 0x8, R5 ;  /* 0x0000000808077824 */ /* 0x040fe400078e0205 */
[----:B------:R-:W-:Y:S02]  /*9540*/  VIADD R8, R8, 0x1 ;  /* 0x0000000108087836 */ /* 0x000fe40000000000 */
[----:B------:R-:W0:Y:S03]  /*9550*/  SYNCS.PHASECHK.TRANS64.TRYWAIT P0, [R7+URZ], R2 ;  /* 0x00000002070075a7 */ /* 0x000e26000800017f */
[----:B------:R-:W-:-:S04]  /*9560*/  ISETP.NE.AND P1, PT, R8, 0x5, PT ;  /* 0x000000050800780c */ /* 0x000fc80003f25270 */
[----:B------:R-:W-:Y:S02]  /*9570*/  SEL R0, RZ, 0x1, P1 ;  /* 0x00000001ff007807 */ /* 0x000fe40000800000 */
[----:B------:R-:W-:Y:S02]  /*9580*/  SEL R8, R8, RZ, P1 ;  /* 0x000000ff08087207 */ /* 0x000fe40000800000 */
[----:B------:R-:W-:-:S03]  /*9590*/  LOP3.LUT R9, R3, R0, RZ, 0x3c, !PT ;  /* 0x0000000003097212 */ /* 0x000fc600078e3cff */
[----:B------:R-:W-:Y:S01]  /*95a0*/  IMAD R6, R8, 0x8, R5 ;  /* 0x0000000808067824 */ /* 0x000fe200078e0205 */
[----:B------:R-:W-:Y:S01]  /*95b0*/  SHF.L.U32 R3, R9, 0x1f, RZ ;  /* 0x0000001f09037819 */ /* 0x000fe200000006ff */
[----:B0-----:R-:W-:Y:S06]  /*95c0*/  @!P0 BRA `(.L_x_164) ;  /* 0x0000000400348947 */ /* 0x001fec0003800000 */
.L_x_178:
[----:B------:R-:W1:Y:S01]  /*95d0*/  SYNCS.PHASECHK.TRANS64.TRYWAIT P0, [R6+URZ], R3 ;  /* 0x00000003060075a7 */ /* 0x000e62000800017f */
[----:B------:R-:W-:-:S05]  /*95e0*/  VIADD R0, R8, 0x1 ;  /* 0x0000000108007836 */ /* 0x000fca0000000000 */
[----:B------:R-:W-:-:S04]  /*95f0*/  ISETP.NE.AND P1, PT, R0, 0x5, PT ;  /* 0x000000050000780c */ /* 0x000fc80003f25270 */
[----:B0-----:R-:W-:Y:S02]  /*9600*/  SEL R2, RZ, 0x1, P1 ;  /* 0x00000001ff027807 */ /* 0x001fe40000800000 */
[----:B------:R-:W-:Y:S02]  /*9610*/  SEL R0, R0, RZ, P1 ;  /* 0x000000ff00007207 */ /* 0x000fe40000800000 */
[----:B------:R-:W-:-:S03]  /*9620*/  LOP3.LUT R9, R9, R2, RZ, 0x3c, !PT ;  /* 0x0000000209097212 */ /* 0x000fc600078e3cff */
[----:B------:R-:W-:Y:S01]  /*9630*/  IMAD R7, R0, 0x8, R5 ;  /* 0x0000000800077824 */ /* 0x000fe200078e0205 */
[----:B------:R-:W-:Y:S01]  /*9640*/  SHF.L.U32 R4, R9, 0x1f, RZ ;  /* 0x0000001f09047819 */ /* 0x000fe200000006ff */
[----:B-1----:R-:W-:Y:S06]  /*9650*/  @!P0 BRA `(.L_x_165) ;  /* 0x0000000400248947 */ /* 0x002fec0003800000 */
.L_x_179:
[----:B------:R-:W1:Y:S01]  /*9660*/  SYNCS.PHASECHK.TRANS64.TRYWAIT P0, [R7+URZ], R4 ;  /* 0x00000004070075a7 */ /* 0x000e62000800017f */
[----:B------:R-:W-:-:S05]  /*9670*/  VIADD R0, R0, 0x1 ;  /* 0x0000000100007836 */ /* 0x000fca0000000000 */
[----:B------:R-:W-:-:S04]  /*9680*/  ISETP.NE.AND P1, PT, R0, 0x5, PT ;  /* 0x000000050000780c */ /* 0x000fc80003f25270 */
[----:B------:R-:W-:Y:S02]  /*9690*/  SEL R2, RZ, 0x1, P1 ;  /* 0x00000001ff027807 */ /* 0x000fe40000800000 */
[----:B------:R-:W-:Y:S02]  /*96a0*/  SEL R0, R0, RZ, P1 ;  /* 0x000000ff00007207 */ /* 0x000fe40000800000 */
[----:B------:R-:W-:-:S03]  /*96b0*/  LOP3.LUT R9, R9, R2, RZ, 0x3c, !PT ;  /* 0x0000000209097212 */ /* 0x000fc600078e3cff */
[----:B0-----:R-:W-:Y:S01]  /*96c0*/  IMAD R6, R0, 0x8, R5 ;  /* 0x0000000800067824 */ /* 0x001fe200078e0205 */
[----:B------:R-:W-:Y:S01]  /*96d0*/  SHF.L.U32 R3, R9, 0x1f, RZ ;  /* 0x0000001f09037819 */ /* 0x000fe200000006ff */
[----:B-1----:R-:W-:Y:S06]  /*96e0*/  @!P0 BRA `(.L_x_166) ;  /* 0x0000000400148947 */ /* 0x002fec0003800000 */
.L_x_180:
[----:B------:R-:W1:Y:S01]  /*96f0*/  SYNCS.PHASECHK.TRANS64.TRYWAIT P0, [R6+URZ], R3 ;  /* 0x00000003060075a7 */ /* 0x000e62000800017f */
[----:B------:R-:W-:-:S05]  /*9700*/  VIADD R0, R0, 0x1 ;  /* 0x0000000100007836 */ /* 0x000fca0000000000 */
[----:B------:R-:W-:-:S04]  /*9710*/  ISETP.NE.AND P1, PT, R0, 0x5, PT ;  /* 0x000000050000780c */ /* 0x000fc80003f25270 */
[----:B------:R-:W-:Y:S02]  /*9720*/  SEL R2, RZ, 0x1, P1 ;  /* 0x00000001ff027807 */ /* 0x000fe40000800000 */
[----:B------:R-:W-:Y:S02]  /*9730*/  SEL R0, R0, RZ, P1 ;  /* 0x000000ff00007207 */ /* 0x000fe40000800000 */
[----:B------:R-:W-:Y:S01]  /*9740*/  LOP3.LUT R2, R9, R2, RZ, 0x3c, !PT ;  /* 0x0000000209027212 */ /* 0x000fe200078e3cff */
[----:B-1----:R-:W-:Y:S06]  /*9750*/  @!P0 BRA `(.L_x_167) ;  /* 0x00000004000c8947 */ /* 0x002fec0003800000 */
.L_x_181:
[----:B------:R-:W-:Y:S01]  /*9760*/  IMAD R5, R0, 0x8, R5 ;  /* 0x0000000800057824 */ /* 0x000fe200078e0205 */
[----:B------:R-:W-:-:S07]  /*9770*/  SHF.L.U32 R0, R2, 0x1f, RZ ;  /* 0x0000001f02007819 */ /* 0x000fce00000006ff */
.L_x_168:
[----:B--2---:R2:W3:Y:S02]  /*9780*/  SYNCS.PHASECHK.TRANS64.TRYWAIT P0, [R5+URZ], R0 ;  /* 0x00000000050075a7 */ /* 0x0044e4000800017f */
[----:B---3--:R-:W-:Y:S05]  /*9790*/  @!P0 NANOSLEEP.SYNCS 0x989680 ;  /* 0x009896800000895d */ /* 0x008fea0003900000 */
[----:B------:R-:W3:Y:S02]  /*97a0*/  @!P0 SYNCS.PHASECHK.TRANS64 P0, [R5+URZ], R0 ;  /* 0x00000000050085a7 */ /* 0x000ee4000800007f */
[----:B---3--:R-:W-:Y:S05]  /*97b0*/  @!P0 BRA `(.L_x_168) ;  /* 0xfffffffc00f08947 */ /* 0x008fea000383ffff */
.L_x_162:
[----:B------:R-:W-:Y:S05]  /*97c0*/  BSYNC B0 ;  /* 0x0000000000007941 */ /* 0x000fea0003800000 */
.L_x_161:
[----:B------:R-:W-:Y:S05]  /*97d0*/  EXIT ;  /* 0x000000000000794d */ /* 0x000fea0003800000 */
.L_x_15:
[----:B0-----:R-:W-:-:S04]  /*97e0*/  IMAD.U32 R3, RZ, RZ, UR43 ;  /* 0x0000002bff037e24 */ /* 0x001fc8000f8e00ff */
[----:B------:R0:W1:Y:S03]  /*97f0*/  SYNCS.PHASECHK.TRANS64.TRYWAIT P0, [R3+URZ+-0x8], R0 ;  /* 0xfffff800030075a7 */ /* 0x000066000800017f */
[----:B-1----:R-:W-:Y:S05]  /*9800*/  @!P0 NANOSLEEP.SYNCS 0x989680 ;  /* 0x009896800000895d */ /* 0x002fea0003900000 */
[----:B------:R-:W1:Y:S02]  /*9810*/  @!P0 SYNCS.PHASECHK.TRANS64 P0, [R3+URZ+-0x8], R0 ;  /* 0xfffff800030085a7 */ /* 0x000e64000800007f */
[----:B-1----:R-:W-:Y:S05]  /*9820*/  @!P0 BRA `(.L_x_15) ;  /* 0xfffffffc00ec8947 */ /* 0x002fea000383ffff */
[----:B------:R-:W-:Y:S05]  /*9830*/  BRA `(.L_x_169) ;  /* 0xffffff7c00647947 */ /* 0x000fea000383ffff */
.L_x_20:
[----:B-1----:R1:W2:Y:S02]  /*9840*/  SYNCS.PHASECHK.TRANS64.TRYWAIT P1, [R3+URZ], R0 ;  /* 0x00000000030075a7 */ /* 0x0022a4000802017f */
[----:B--2---:R-:W-:Y:S05]  /*9850*/  @!P1 NANOSLEEP.SYNCS 0x989680 ;  /* 0x009896800000995d */ /* 0x004fea0003900000 */
[----:B------:R-:W2:Y:S02]  /*9860*/  @!P1 SYNCS.PHASECHK.TRANS64 P1, [R3+URZ], R0 ;  /* 0x00000000030095a7 */ /* 0x000ea4000802007f */
[----:B--2---:R-:W-:Y:S05]  /*9870*/  @!P1 BRA `(.L_x_20) ;  /* 0xfffffffc00f09947 */ /* 0x004fea000383ffff */
[----:B------:R-:W-:Y:S05]  /*9880*/  BRA `(.L_x_19) ;  /* 0xffffff7c00d07947 */ /* 0x000fea000383ffff */
.L_x_25:
[----:B-1----:R-:W-:-:S04]  /*9890*/  IMAD.U32 R4, RZ, RZ, UR6 ;  /* 0x00000006ff047e24 */ /* 0x002fc8000f8e00ff */
[----:B------:R1:W2:Y:S03]  /*98a0*/  SYNCS.PHASECHK.TRANS64.TRYWAIT P1, [R4+URZ], R3 ;  /* 0x00000003040075a7 */ /* 0x0002a6000802017f */
[----:B--2---:R-:W-:Y:S05]  /*98b0*/  @!P1 NANOSLEEP.SYNCS 0x989680 ;  /* 0x009896800000995d */ /* 0x004fea0003900000 */
[----:B------:R-:W2:Y:S02]  /*98c0*/  @!P1 SYNCS.PHASECHK.TRANS64 P1, [R4+URZ], R3 ;  /* 0x00000003040095a7 */ /* 0x000ea4000802007f */
[----:B--2---:R-:W-:Y:S05]  /*98d0*/  @!P1 BRA `(.L_x_25) ;  /* 0xfffffffc00ec9947 */ /* 0x004fea000383ffff */
[----:B------:R-:W-:Y:S05]  /*98e0*/  BRA `(.L_x_24) ;  /* 0xffffff9400787947 */ /* 0x000fea000383ffff */
.L_x_31:
[----:B0-----:R-:W-:-:S04]  /*98f0*/  IMAD.U32 R3, RZ, RZ, UR43 ;  /* 0x0000002bff037e24 */ /* 0x001fc8000f8e00ff */
[----:B------:R0:W1:Y:S03]  /*9900*/  SYNCS.PHASECHK.TRANS64.TRYWAIT P0, [R3+URZ+0x8], R0 ;  /* 0x00000800030075a7 */ /* 0x000066000800017f */
[----:B-1----:R-:W-:Y:S05]  /*9910*/  @!P0 NANOSLEEP.SYNCS 0x989680 ;  /* 0x009896800000895d */ /* 0x002fea0003900000 */
[----:B------:R-:W1:Y:S02]  /*9920*/  @!P0 SYNCS.PHASECHK.TRANS64 P0, [R3+URZ+0x8], R0 ;  /* 0x00000800030085a7 */ /* 0x000e64000800007f */
[----:B-1----:R-:W-:Y:S05]  /*9930*/  @!P0 BRA `(.L_x_31) ;  /* 0xfffffffc00ec8947 */ /* 0x002fea000383ffff */
[----:B------:R-:W-:Y:S05]  /*9940*/  BRA `(.L_x_170) ;  /* 0xffffffac00987947 */ /* 0x000fea000383ffff */
.L_x_148:
[----:B------:R-:W-:Y:S01]  /*9950*/  BSSY B1, `(.L_x_171) ;  /* 0x0000006000017945 */ /* 0x000fe20003800000 */
[----:B------:R-:W-:-:S07]  /*9960*/  IMAD.MOV.U32 R15, RZ, RZ, -0x1 ;  /* 0xffffffffff0f7424 */ /* 0x000fce00078e00ff */
[----:B-----5:R-:W-:Y:S05]  /*9970*/  WARPSYNC.COLLECTIVE R15, `(.L_x_172) ;  /* 0x000000000f0c7348 */ /* 0x020fea0003c00000 */
[----:B------:R-:W-:Y:S02]  /*9980*/  ELECT P6, UR62, PT ;  /* 0x00000000003e782f */ /* 0x000fe400038c0000 */
[----:B------:R-:W-:Y:S01]  /*9990*/  MOV R14, UR62 ;  /* 0x0000003e000e7c02 */ /* 0x000fe20008000f00 */
[----:B-----5:R-:W-:Y:S10]  /*99a0*/  ENDCOLLECTIVE ;  /* 0x000000000000791b */ /* 0x020ff40003800000 */
.L_x_172:
[----:B------:R-:W-:Y:S05]  /*99b0*/  BSYNC B1 ;  /* 0x0000000000017941 */ /* 0x000fea0003800000 */
.L_x_171:
[----:B------:R-:W-:Y:S05]  /*99c0*/  BRA `(.L_x_173) ;  /* 0xffffffec00b87947 */ /* 0x000fea000383ffff */
.L_x_151:
[----:B-1----:R1:W2:Y:S02]  /*99d0*/  SYNCS.PHASECHK.TRANS64.TRYWAIT P1, [R11+URZ+0x28], R6 ;  /* 0x000028060b0075a7 */ /* 0x0022a4000802017f */
[----:B--2---:R-:W-:Y:S05]  /*99e0*/  @!P1 NANOSLEEP.SYNCS 0x989680 ;  /* 0x009896800000995d */ /* 0x004fea0003900000 */
[----:B------:R-:W2:Y:S02]  /*99f0*/  @!P1 SYNCS.PHASECHK.TRANS64 P1, [R11+URZ+0x28], R6 ;  /* 0x000028060b0095a7 */ /* 0x000ea4000802007f */
[----:B--2---:R-:W-:Y:S05]  /*9a00*/  @!P1 BRA `(.L_x_151) ;  /* 0xfffffffc00f09947 */ /* 0x004fea000383ffff */
[----:B------:R-:W-:Y:S05]  /*9a10*/  BRA `(.L_x_174) ;  /* 0xffffffec00ec7947 */ /* 0x000fea000383ffff */
.L_x_160:
[----:B------:R-:W-:Y:S01]  /*9a20*/  BSSY B0, `(.L_x_175) ;  /* 0x0000006000007945 */ /* 0x000fe20003800000 */
[----:B------:R-:W-:-:S07]  /*9a30*/  IMAD.MOV.U32 R15, RZ, RZ, -0x1 ;  /* 0xffffffffff0f7424 */ /* 0x000fce00078e00ff */
[----:B-----5:R-:W-:Y:S05]  /*9a40*/  WARPSYNC.COLLECTIVE R15, `(.L_x_176) ;  /* 0x000000000f0c7348 */ /* 0x020fea0003c00000 */
[----:B------:R-:W-:Y:S02]  /*9a50*/  ELECT P6, UR62, PT ;  /* 0x00000000003e782f */ /* 0x000fe400038c0000 */
[----:B------:R-:W-:Y:S01]  /*9a60*/  MOV R14, UR62 ;  /* 0x0000003e000e7c02 */ /* 0x000fe20008000f00 */
[----:B-----5:R-:W-:Y:S10]  /*9a70*/  ENDCOLLECTIVE ;  /* 0x000000000000791b */ /* 0x020ff40003800000 */
.L_x_176:
[----:B------:R-:W-:Y:S05]  /*9a80*/  BSYNC B0 ;  /* 0x0000000000007941 */ /* 0x000fea0003800000 */
.L_x_175:
[----:B------:R-:W-:Y:S05]  /*9a90*/  BRA `(.L_x_177) ;  /* 0xfffffff800787947 */ /* 0x000fea000383ffff */
.L_x_164:
[----:B0-----:R0:W1:Y:S02]  /*9aa0*/  SYNCS.PHASECHK.TRANS64.TRYWAIT P0, [R7+URZ], R2 ;  /* 0x00000002070075a7 */ /* 0x001064000800017f */
[----:B-1----:R-:W-:Y:S05]  /*9ab0*/  @!P0 NANOSLEEP.SYNCS 0x989680 ;  /* 0x009896800000895d */ /* 0x002fea0003900000 */
[----:B------:R-:W1:Y:S02]  /*9ac0*/  @!P0 SYNCS.PHASECHK.TRANS64 P0, [R7+URZ], R2 ;  /* 0x00000002070085a7 */ /* 0x000e64000800007f */
[----:B-1----:R-:W-:Y:S05]  /*9ad0*/  @!P0 BRA `(.L_x_164) ;  /* 0xfffffffc00f08947 */ /* 0x002fea000383ffff */
[----:B------:R-:W-:Y:S05]  /*9ae0*/  BRA `(.L_x_178) ;  /* 0xfffffff800b87947 */ /* 0x000fea000383ffff */
.L_x_165:
[----:B0-----:R0:W1:Y:S02]  /*9af0*/  SYNCS.PHASECHK.TRANS64.TRYWAIT P0, [R6+URZ], R3 ;  /* 0x00000003060075a7 */ /* 0x001064000800017f */
[----:B-1----:R-:W-:Y:S05]  /*9b00*/  @!P0 NANOSLEEP.SYNCS 0x989680 ;  /* 0x009896800000895d */ /* 0x002fea0003900000 */
[----:B------:R-:W1:Y:S02]  /*9b10*/  @!P0 SYNCS.PHASECHK.TRANS64 P0, [R6+URZ], R3 ;  /* 0x00000003060085a7 */ /* 0x000e64000800007f */
[----:B-1----:R-:W-:Y:S05]  /*9b20*/  @!P0 BRA `(.L_x_165) ;  /* 0xfffffffc00f08947 */ /* 0x002fea000383ffff */
[----:B------:R-:W-:Y:S05]  /*9b30*/  BRA `(.L_x_179) ;  /* 0xfffffff800c87947 */ /* 0x000fea000383ffff */
.L_x_166:
[----:B0-----:R0:W1:Y:S02]  /*9b40*/  SYNCS.PHASECHK.TRANS64.TRYWAIT P0, [R7+URZ], R4 ;  /* 0x00000004070075a7 */ /* 0x001064000800017f */
[----:B-1----:R-:W-:Y:S05]  /*9b50*/  @!P0 NANOSLEEP.SYNCS 0x989680 ;  /* 0x009896800000895d */ /* 0x002fea0003900000 */
[----:B------:R-:W1:Y:S02]  /*9b60*/  @!P0 SYNCS.PHASECHK.TRANS64 P0, [R7+URZ], R4 ;  /* 0x00000004070085a7 */ /* 0x000e64000800007f */
[----:B-1----:R-:W-:Y:S05]  /*9b70*/  @!P0 BRA `(.L_x_166) ;  /* 0xfffffffc00f08947 */ /* 0x002fea000383ffff */
[----:B------:R-:W-:Y:S05]  /*9b80*/  BRA `(.L_x_180) ;  /* 0xfffffff800d87947 */ /* 0x000fea000383ffff */
.L_x_167:
[----:B-1----:R1:W2:Y:S02]  /*9b90*/  SYNCS.PHASECHK.TRANS64.TRYWAIT P0, [R6+URZ], R3 ;  /* 0x00000003060075a7 */ /* 0x0022a4000800017f */
[----:B--2---:R-:W-:Y:S05]  /*9ba0*/  @!P0 NANOSLEEP.SYNCS 0x989680 ;  /* 0x009896800000895d */ /* 0x004fea0003900000 */
[----:B------:R-:W2:Y:S02]  /*9bb0*/  @!P0 SYNCS.PHASECHK.TRANS64 P0, [R6+URZ], R3 ;  /* 0x00000003060085a7 */ /* 0x000ea4000800007f */
[----:B--2---:R-:W-:Y:S05]  /*9bc0*/  @!P0 BRA `(.L_x_167) ;  /* 0xfffffffc00f08947 */ /* 0x004fea000383ffff */
[----:B------:R-:W-:Y:S05]  /*9bd0*/  BRA `(.L_x_181) ;  /* 0xfffffff800e07947 */ /* 0x000fea000383ffff */
.L_x_182:
[----:B------:R-:W-:-:S00]  /*9be0*/  BRA `(.L_x_182) ;  /* 0xfffffffc00fc7947 */ /* 0x000fc0000383ffff */
[----:B------:R-:W-:-:S00]  /*9bf0*/  NOP ;  /* 0x0000000000007918 */ /* 0x000fc00000000000 */
        /* <DEDUP_REMOVED lines=8> */
.L_x_183:


//--------------------- .nv.global.init           --------------------------
	.section	.nv.global.init,"aw",@progbits
.nv.global.init:
	.type		$str$22,@object
	.size		$str$22,($str$23 - $str$22)
$str$22:
        /*0000*/ 	.byte	0x6b, 0x5f, 0x74, 0x69, 0x6c, 0x65, 0x5f, 0x63, 0x6f, 0x75, 0x6e, 0x74, 0x20, 0x3e, 0x3d, 0x20
        /*0010*/ 	.byte	0x31, 0x00
	.type		$str$23,@object
	.size		$str$23,(__unnamed_1 - $str$23)
$str$23:
        /*0012*/ 	.byte	0x2f, 0x74, 0x6d, 0x70, 0x2f, 0x63, 0x75, 0x74, 0x6c, 0x61, 0x73, 0x73, 0x5f, 0x73, 0x77, 0x65
        /*0022*/ 	.byte	0x65, 0x70, 0x5f, 0x73, 0x72, 0x63, 0x2f, 0x69, 0x6e, 0x63, 0x6c, 0x75, 0x64, 0x65, 0x2f, 0x63
        /*0032*/ 	.byte	0x75, 0x74, 0x6c, 0x61, 0x73, 0x73, 0x2f, 0x67, 0x65, 0x6d, 0x6d, 0x2f, 0x63, 0x6f, 0x6c, 0x6c
        /*0042*/ 	.byte	0x65, 0x63, 0x74, 0x69, 0x76, 0x65, 0x2f, 0x73, 0x6d, 0x39, 0x30, 0x5f, 0x6d, 0x6d, 0x61, 0x5f
        /*0052*/ 	.byte	0x74, 0x6d, 0x61, 0x5f, 0x67, 0x6d, 0x6d, 0x61, 0x5f, 0x73, 0x73, 0x5f, 0x77, 0x61, 0x72, 0x70
        /*0062*/ 	.byte	0x73, 0x70, 0x65, 0x63, 0x69, 0x61, 0x6c, 0x69, 0x7a, 0x65, 0x64, 0x2e, 0x68, 0x70, 0x70, 0x00
	.type		__unnamed_1,@object
	.size		__unnamed_1,(.L_0 - __unnamed_1)
__unnamed_1:
        /*0072*/ 	.byte	0x76, 0x6f, 0x69, 0x64, 0x20, 0x63, 0x75, 0x74, 0x6c, 0x61, 0x73, 0x73, 0x3a, 0x3a, 0x67, 0x65
        /* <DEDUP_REMOVED lines=180> */
.L_0:


//--------------------- .nv.shared._ZN7cutlass13device_kernelINS_4gemm6kernel13GemmUniversalIN4cute5tupleIJiiiiEEENS1_10collective13CollectiveMmaINS1_34MainloopSm90TmaGmmaWarpSpecializedILi5ENS5_IJNS4_1CILi1EEESB_SB_EEENS1_32KernelTmaWarpSpecializedPingpongEEENS5_IJNSA_ILi64EEENSA_ILi112EEENSA_ILi128EEEEEENS_10bfloat16_tENS5_IJlSB_lEEESJ_SK_NS4_8TiledMMAINS4_8MMA_AtomIJNS4_4SM904GMMA27MMA_64x16x16_F32BF16BF16_SSILNSO_5MajorE0ELSQ_0ELNSO_7ScaleInE1ELSR_1EEEEEENS4_6LayoutISC_NS5_IJNSA_ILi0EEESV_SV_EEEEENS5_IJNS4_10UnderscoreESY_SY_EEEEENS4_13SM90_TMA_LOADENS4_14ComposedLayoutINS4_7SwizzleILi3ELi4ELi3EEENS4_18smem_ptr_flag_bitsILi16EEENSU_INS5_IJNSA_ILi8EEESF_EEENS5_IJSF_SB_EEEEEEEvNS4_8identityES11_S1B_vS1C_EENS_8epilogue10collective6detail29Sm90TmaWarpSpecializedAdapterINS1F_15DefaultEpilogueISJ_SK_SK_NS1E_6thread17LinearCombinationISJ_Li1EffLNS1J_9ScaleType4KindE0ELNS_15FloatRoundStyleE2ESJ_EENS1_15EpilogueDefaultEEEEEvvEEEEvNT_6ParamsE --------------------------
	.section	.nv.shared._ZN7cutlass13device_kernelINS_4gemm6kernel13GemmUniversalIN4cute5tupleIJiiiiEEENS1_10collective13CollectiveMmaINS1_34MainloopSm90TmaGmmaWarpSpecializedILi5ENS5_IJNS4_1CILi1EEESB_SB_EEENS1_32KernelTmaWarpSpecializedPingpongEEENS5_IJNSA_ILi64EEENSA_ILi112EEENSA_ILi128EEEEEENS_10bfloat16_tENS5_IJlSB_lEEESJ_SK_NS4_8TiledMMAINS4_8MMA_AtomIJNS4_4SM904GMMA27MMA_64x16x16_F32BF16BF16_SSILNSO_5MajorE0ELSQ_0ELNSO_7ScaleInE1ELSR_1EEEEEENS4_6LayoutISC_NS5_IJNSA_ILi0EEESV_SV_EEEEENS5_IJNS4_10UnderscoreESY_SY_EEEEENS4_13SM90_TMA_LOADENS4_14ComposedLayoutINS4_7SwizzleILi3ELi4ELi3EEENS4_18smem_ptr_flag_bitsILi16EEENSU_INS5_IJNSA_ILi8EEESF_EEENS5_IJSF_SB_EEEEEEEvNS4_8identityES11_S1B_vS1C_EENS_8epilogue10collective6detail29Sm90TmaWarpSpecializedAdapterINS1F_15DefaultEpilogueISJ_SK_SK_NS1E_6thread17LinearCombinationISJ_Li1EffLNS1J_9ScaleType4KindE0ELNS_15FloatRoundStyleE2ESJ_EENS1_15EpilogueDefaultEEEEEvvEEEEvNT_6ParamsE,"aw",@nobits
	.sectionflags	@""
	.align	16
	.zero		1024


//--------------------- .nv.shared.reserved.0     --------------------------
	.section	.nv.shared.reserved.0,"aw",@nobits
	.weak		__nv_reservedSMEM_offset_0_alias
	.size		__nv_reservedSMEM_offset_0_alias, 0, 0
	.other		__nv_reservedSMEM_offset_0_alias,@"STO_CUDA_RESERVED_SHARED STV_DEFAULT"
__nv_reservedSMEM_offset_0_alias:
	.zero		0


//--------------------- .nv.global                --------------------------
	.section	.nv.global,"aw",@nobits
.nv.global:
	.type		_ZN39_INTERNAL_7b59a6bb_4_k_cu_1009282c_35234cute1_E,@object
	.size		_ZN39_INTERNAL_7b59a6bb_4_k_cu_1009282c_35234cute1_E,(_ZN39_INTERNAL_7b59a6bb_4_k_cu_1009282c_35234cuda3std3__45__cpo6cbeginE - _ZN39_INTERNAL_7b59a6bb_4_k_cu_1009282c_35234cute1_E)
_ZN39_INTERNAL_7b59a6bb_4_k_cu_1009282c_35234cute1_E:
	.zero		1
	.type		_ZN39_INTERNAL_7b59a6bb_4_k_cu_1009282c_35234cuda3std3__45__cpo6cbeginE,@object
	.size		_ZN39_INTERNAL_7b59a6bb_4_k_cu_1009282c_35234cuda3std3__45__cpo6cbeginE,(_ZN39_INTERNAL_7b59a6bb_4_k_cu_1009282c_35234cuda3std3__48in_placeE - _ZN39_INTERNAL_7b59a6bb_4_k_cu_1009282c_35234cuda3std3__45__cpo6cbeginE)
_ZN39_INTERNAL_7b59a6bb_4_k_cu_1009282c_35234cuda3std3__45__cpo6cbeginE:
	.zero		1
	.type		_ZN39_INTERNAL_7b59a6bb_4_k_cu_1009282c_35234cuda3std3__48in_placeE,@object
	.size		_ZN39_INTERNAL_7b59a6bb_4_k_cu_1009282c_35234cuda3std3__48in_placeE,(_ZN39_INTERNAL_7b59a6bb_4_k_cu_1009282c_35234cuda3std6ranges3__45__cpo9iter_moveE - _ZN39_INTERNAL_7b59a6bb_4_k_cu_1009282c_35234cuda3std3__48in_placeE)
_ZN39_INTERNAL_7b59a6bb_4_k_cu_1009282c_35234cuda3std3__48in_placeE:
	.zero		1
	.type		_ZN39_INTERNAL_7b59a6bb_4_k_cu_1009282c_35234cuda3std6ranges3__45__cpo9iter_moveE,@object
	.size		_ZN39_INTERNAL_7b59a6bb_4_k_cu_1009282c_35234cuda3std6ranges3__45__cpo9iter_moveE,(_ZN39_INTERNAL_7b59a6bb_4_k_cu_1009282c_35234cuda3std3__45__cpo5beginE - _ZN39_INTERNAL_7b59a6bb_4_k_cu_1009282c_35234cuda3std6ranges3__45__cpo9iter_moveE)
_ZN39_INTERNAL_7b59a6bb_4_k_cu_1009282c_35234cuda3std6ranges3__45__cpo9iter_moveE:
	.zero		1
	.type		_ZN39_INTERNAL_7b59a6bb_4_k_cu_1009282c_35234cuda3std3__45__cpo5beginE,@object
	.size		_ZN39_INTERNAL_7b59a6bb_4_k_cu_1009282c_35234cuda3std3__45__cpo5beginE,(_ZN39_INTERNAL_7b59a6bb_4_k_cu_1009282c_35234cuda3std3__441_GLOBAL__N__7b59a6bb_4_k_cu_1009282c_35236ignoreE - _ZN39_INTERNAL_7b59a6bb_4_k_cu_1009282c_35234cuda3std3__45__cpo5beginE)
_ZN39_INTERNAL_7b59a6bb_4_k_cu_1009282c_35234cuda3std3__45__cpo5beginE:
	.zero		1
	.type		_ZN39_INTERNAL_7b59a6bb_4_k_cu_1009282c_35234cuda3std3__441_GLOBAL__N__7b59a6bb_4_k_cu_1009282c_35236ignoreE,@object
	.size		_ZN39_INTERNAL_7b59a6bb_4_k_cu_1009282c_35234cuda3std3__441_GLOBAL__N__7b59a6bb_4_k_cu_1009282c_35236ignoreE,(_ZN39_INTERNAL_7b59a6bb_4_k_cu_1009282c_35234cute7productE - _ZN39_INTERNAL_7b59a6bb_4_k_cu_1009282c_35234cuda3std3__441_GLOBAL__N__7b59a6bb_4_k_cu_1009282c_35236ignoreE)
_ZN39_INTERNAL_7b59a6bb_4_k_cu_1009282c_35234cuda3std3__441_GLOBAL__N__7b59a6bb_4_k_cu_1009282c_35236ignoreE:
	.zero		1
	.type		_ZN39_INTERNAL_7b59a6bb_4_k_cu_1009282c_35234cute7productE,@object
	.size		_ZN39_INTERNAL_7b59a6bb_4_k_cu_1009282c_35234cute7productE,(_ZN39_INTERNAL_7b59a6bb_4_k_cu_1009282c_35234cuda3std3__45__cpo3endE - _ZN39_INTERNAL_7b59a6bb_4_k_cu_1009282c_35234cute7productE)
_ZN39_INTERNAL_7b59a6bb_4_k_cu_1009282c_35234cute7productE:
	.zero		1
	.type		_ZN39_INTERNAL_7b59a6bb_4_k_cu_1009282c_35234cuda3std3__45__cpo3endE,@object
	.size		_ZN39_INTERNAL_7b59a6bb_4_k_cu_1009282c_35234cuda3std3__45__cpo3endE,(_ZN39_INTERNAL_7b59a6bb_4_k_cu_1009282c_35234cuda3std3__419piecewise_constructE - _ZN39_INTERNAL_7b59a6bb_4_k_cu_1009282c_35234cuda3std3__45__cpo3endE)
_ZN39_INTERNAL_7b59a6bb_4_k_cu_1009282c_35234cuda3std3__45__cpo3endE:
	.zero		1
	.type		_ZN39_INTERNAL_7b59a6bb_4_k_cu_1009282c_35234cuda3std3__419piecewise_constructE,@object
	.size		_ZN39_INTERNAL_7b59a6bb_4_k_cu_1009282c_35234cuda3std3__419piecewise_constructE,(_ZN39_INTERNAL_7b59a6bb_4_k_cu_1009282c_35234cuda3std3__45__cpo4cendE - _ZN39_INTERNAL_7b59a6bb_4_k_cu_1009282c_35234cuda3std3__419piecewise_constructE)
_ZN39_INTERNAL_7b59a6bb_4_k_cu_1009282c_35234cuda3std3__419piecewise_constructE:
	.zero		1
	.type		_ZN39_INTERNAL_7b59a6bb_4_k_cu_1009282c_35234cuda3std3__45__cpo4cendE,@object
	.size		_ZN39_INTERNAL_7b59a6bb_4_k_cu_1009282c_35234cuda3std3__45__cpo4cendE,(_ZN39_INTERNAL_7b59a6bb_4_k_cu_1009282c_35234cuda3std6ranges3__45__cpo4swapE - _ZN39_INTERNAL_7b59a6bb_4_k_cu_1009282c_35234cuda3std3__45__cpo4cendE)
_ZN39_INTERNAL_7b59a6bb_4_k_cu_1009282c_35234cuda3std3__45__cpo4cendE:
	.zero		1
	.type		_ZN39_INTERNAL_7b59a6bb_4_k_cu_1009282c_35234cuda3std6ranges3__45__cpo4swapE,@object
	.size		_ZN39_INTERNAL_7b59a6bb_4_k_cu_1009282c_35234cuda3std6ranges3__45__cpo4swapE,(.L_8 - _ZN39_INTERNAL_7b59a6bb_4_k_cu_1009282c_35234cuda3std6ranges3__45__cpo4swapE)
_ZN39_INTERNAL_7b59a6bb_4_k_cu_1009282c_35234cuda3std6ranges3__45__cpo4swapE:
	.zero		1
.L_8:


//--------------------- .nv.constant0._ZN7cutlass13device_kernelINS_4gemm6kernel13GemmUniversalIN4cute5tupleIJiiiiEEENS1_10collective13CollectiveMmaINS1_34MainloopSm90TmaGmmaWarpSpecializedILi5ENS5_IJNS4_1CILi1EEESB_SB_EEENS1_32KernelTmaWarpSpecializedPingpongEEENS5_IJNSA_ILi64EEENSA_ILi112EEENSA_ILi128EEEEEENS_10bfloat16_tENS5_IJlSB_lEEESJ_SK_NS4_8TiledMMAINS4_8MMA_AtomIJNS4_4SM904GMMA27MMA_64x16x16_F32BF16BF16_SSILNSO_5MajorE0ELSQ_0ELNSO_7ScaleInE1ELSR_1EEEEEENS4_6LayoutISC_NS5_IJNSA_ILi0EEESV_SV_EEEEENS5_IJNS4_10UnderscoreESY_SY_EEEEENS4_13SM90_TMA_LOADENS4_14ComposedLayoutINS4_7SwizzleILi3ELi4ELi3EEENS4_18smem_ptr_flag_bitsILi16EEENSU_INS5_IJNSA_ILi8EEESF_EEENS5_IJSF_SB_EEEEEEEvNS4_8identityES11_S1B_vS1C_EENS_8epilogue10collective6detail29Sm90TmaWarpSpecializedAdapterINS1F_15DefaultEpilogueISJ_SK_SK_NS1E_6thread17LinearCombinationISJ_Li1EffLNS1J_9ScaleType4KindE0ELNS_15FloatRoundStyleE2ESJ_EENS1_15EpilogueDefaultEEEEEvvEEEEvNT_6ParamsE --------------------------
	.section	.nv.constant0._ZN7cutlass13device_kernelINS_4gemm6kernel13GemmUniversalIN4cute5tupleIJiiiiEEENS1_10collective13CollectiveMmaINS1_34MainloopSm90TmaGmmaWarpSpecializedILi5ENS5_IJNS4_1CILi1EEESB_SB_EEENS1_32KernelTmaWarpSpecializedPingpongEEENS5_IJNSA_ILi64EEENSA_ILi112EEENSA_ILi128EEEEEENS_10bfloat16_tENS5_IJlSB_lEEESJ_SK_NS4_8TiledMMAINS4_8MMA_AtomIJNS4_4SM904GMMA27MMA_64x16x16_F32BF16BF16_SSILNSO_5MajorE0ELSQ_0ELNSO_7ScaleInE1ELSR_1EEEEEENS4_6LayoutISC_NS5_IJNSA_ILi0EEESV_SV_EEEEENS5_IJNS4_10UnderscoreESY_SY_EEEEENS4_13SM90_TMA_LOADENS4_14ComposedLayoutINS4_7SwizzleILi3ELi4ELi3EEENS4_18smem_ptr_flag_bitsILi16EEENSU_INS5_IJNSA_ILi8EEESF_EEENS5_IJSF_SB_EEEEEEEvNS4_8identityES11_S1B_vS1C_EENS_8epilogue10collective6detail29Sm90TmaWarpSpecializedAdapterINS1F_15DefaultEpilogueISJ_SK_SK_NS1E_6thread17LinearCombinationISJ_Li1EffLNS1J_9ScaleType4KindE0ELNS_15FloatRoundStyleE2ESJ_EENS1_15EpilogueDefaultEEEEEvvEEEEvNT_6ParamsE,"a",@progbits
	.sectionflags	@""
	.align	4
.nv.constant0._ZN7cutlass13device_kernelINS_4gemm6kernel13GemmUniversalIN4cute5tupleIJiiiiEEENS1_10collective13CollectiveMmaINS1_34MainloopSm90TmaGmmaWarpSpecializedILi5ENS5_IJNS4_1CILi1EEESB_SB_EEENS1_32KernelTmaWarpSpecializedPingpongEEENS5_IJNSA_ILi64EEENSA_ILi112EEENSA_ILi128EEEEEENS_10bfloat16_tENS5_IJlSB_lEEESJ_SK_NS4_8TiledMMAINS4_8MMA_AtomIJNS4_4SM904GMMA27MMA_64x16x16_F32BF16BF16_SSILNSO_5MajorE0ELSQ_0ELNSO_7ScaleInE1ELSR_1EEEEEENS4_6LayoutISC_NS5_IJNSA_ILi0EEESV_SV_EEEEENS5_IJNS4_10UnderscoreESY_SY_EEEEENS4_13SM90_TMA_LOADENS4_14ComposedLayoutINS4_7SwizzleILi3ELi4ELi3EEENS4_18smem_ptr_flag_bitsILi16EEENSU_INS5_IJNSA_ILi8EEESF_EEENS5_IJSF_SB_EEEEEEEvNS4_8identityES11_S1B_vS1C_EENS_8epilogue10collective6detail29Sm90TmaWarpSpecializedAdapterINS1F_15DefaultEpilogueISJ_SK_SK_NS1E_6thread17LinearCombinationISJ_Li1EffLNS1J_9ScaleType4KindE0ELNS_15FloatRoundStyleE2ESJ_EENS1_15EpilogueDefaultEEEEEvvEEEEvNT_6ParamsE:
	.zero		1664


//--------------------- SYMBOLS --------------------------

	.type		.nv.reservedSmem.offset0,@object
	.size		.nv.reservedSmem.offset0,0x4
	.type		__assertfail,@function
